	.target	sm_90a

	.elftype	@"ET_EXEC"


//--------------------- .note.nv.tkinfo           --------------------------
	.section	.note.nv.tkinfo,"",@"SHT_NOTE"
	.sectionflags	@"SHF_NOTE_NV_TKINFO"
	.tkinfo
        /*0018*/ 	.word	0x00000002
        /*0030*/ 	.string	""
        /*0030*/ 	.string	"ptxas"
        /*0030*/ 	.string	"Cuda compilation tools, release 13.0, V13.0.88"
        /*0030*/ 	.string	"Build cuda_13.0.r13.0/compiler.36424714_0"
        /*0030*/ 	.string	"-arch sm_90a -m 64 "



//--------------------- .note.nv.cuinfo           --------------------------
	.section	.note.nv.cuinfo,"",@"SHT_NOTE"
	.sectionflags	@"SHF_NOTE_NV_CUINFO"
        /*0018*/ 	.short	0x0002
        /*001a*/ 	.short	0x005a
        /*001c*/ 	.short	0x0082
	.zero		2


//--------------------- .nv.info                  --------------------------
	.section	.nv.info,"",@"SHT_CUDA_INFO"
	.align	4


	//----- nvinfo : EIATTR_REGCOUNT
	.align		4
        /*0000*/ 	.byte	0x04, 0x2f
        /*0002*/ 	.short	(.L_15 - .L_14)
	.align		4
.L_14:
        /*0004*/ 	.word	index@(_ZN7cutlass13device_kernelINS_4fmha6kernel13FmhaKernelTmaINS1_10collective15FmhaMainloopTmaINS_10bfloat16_tEfN4cute5tupleIJNS7_1CILi64EEENS9_ILi128EEESA_EEENS4_12CausalFusionEJEEENS4_15FmhaFwdEpilogueIS6_fNS8_IJSA_SA_SB_EEEEEJEEEEEvNT_6ParamsE)
        /*0008*/ 	.word	0x00000097


	//----- nvinfo : EIATTR_FRAME_SIZE
	.align		4
.L_15:
        /*000c*/ 	.byte	0x04, 0x11
        /*000e*/ 	.short	(.L_17 - .L_16)
	.align		4
.L_16:
        /*0010*/ 	.word	index@($__internal_0_$__cuda_sm20_rcp_rn_f32_slowpath)
        /*0014*/ 	.word	0x00000000


	//----- nvinfo : EIATTR_FRAME_SIZE
	.align		4
.L_17:
        /*0018*/ 	.byte	0x04, 0x11
        /*001a*/ 	.short	(.L_19 - .L_18)
	.align		4
.L_18:
        /*001c*/ 	.word	index@(_ZN7cutlass13device_kernelINS_4fmha6kernel13FmhaKernelTmaINS1_10collective15FmhaMainloopTmaINS_10bfloat16_tEfN4cute5tupleIJNS7_1CILi64EEENS9_ILi128EEESA_EEENS4_12CausalFusionEJEEENS4_15FmhaFwdEpilogueIS6_fNS8_IJSA_SA_SB_EEEEEJEEEEEvNT_6ParamsE)
        /*0020*/ 	.word	0x00000000


	//----- nvinfo : EIATTR_MIN_STACK_SIZE
	.align		4
.L_19:
        /*0024*/ 	.byte	0x04, 0x12
        /*0026*/ 	.short	(.L_21 - .L_20)
	.align		4
.L_20:
        /*0028*/ 	.word	index@(_ZN7cutlass13device_kernelINS_4fmha6kernel13FmhaKernelTmaINS1_10collective15FmhaMainloopTmaINS_10bfloat16_tEfN4cute5tupleIJNS7_1CILi64EEENS9_ILi128EEESA_EEENS4_12CausalFusionEJEEENS4_15FmhaFwdEpilogueIS6_fNS8_IJSA_SA_SB_EEEEEJEEEEEvNT_6ParamsE)
        /*002c*/ 	.word	0x00000000
.L_21:


//--------------------- .nv.compat                --------------------------
	.section	.nv.compat,"",@"SHT_CUDA_COMPAT_INFO"
	.align	4
        /*0000*/ 	.byte	0x02, 0x09, 0x01, 0x00, 0x02, 0x02, 0x04, 0x00, 0x02, 0x05, 0x05, 0x00, 0x03, 0x07, 0x01, 0x01
        /*0010*/ 	.byte	0x02, 0x03, 0x01, 0x00, 0x02, 0x06, 0x01, 0x00, 0x04, 0x0b, 0x08, 0x00, 0x00, 0x00, 0x00, 0x00
        /*0020*/ 	.byte	0x00, 0x00, 0x00, 0x00


//--------------------- .nv.info._ZN7cutlass13device_kernelINS_4fmha6kernel13FmhaKernelTmaINS1_10collective15FmhaMainloopTmaINS_10bfloat16_tEfN4cute5tupleIJNS7_1CILi64EEENS9_ILi128EEESA_EEENS4_12CausalFusionEJEEENS4_15FmhaFwdEpilogueIS6_fNS8_IJSA_SA_SB_EEEEEJEEEEEvNT_6ParamsE --------------------------
	.section	.nv.info._ZN7cutlass13device_kernelINS_4fmha6kernel13FmhaKernelTmaINS1_10collective15FmhaMainloopTmaINS_10bfloat16_tEfN4cute5tupleIJNS7_1CILi64EEENS9_ILi128EEESA_EEENS4_12CausalFusionEJEEENS4_15FmhaFwdEpilogueIS6_fNS8_IJSA_SA_SB_EEEEEJEEEEEvNT_6ParamsE,"",@"SHT_CUDA_INFO"
	.sectionflags	@""
	.align	4


	//----- nvinfo : EIATTR_CUDA_API_VERSION
	.align		4
        /*0000*/ 	.byte	0x04, 0x37
        /*0002*/ 	.short	(.L_23 - .L_22)
.L_22:
        /*0004*/ 	.word	0x00000082


	//----- nvinfo : EIATTR_KPARAM_INFO
	.align		4
.L_23:
        /*0008*/ 	.byte	0x04, 0x17
        /*000a*/ 	.short	(.L_25 - .L_24)
.L_24:
        /*000c*/ 	.word	0x00000000
        /*0010*/ 	.short	0x0000
        /*0012*/ 	.short	0x0070
        /*0014*/ 	.byte	0x00, 0xf0, 0x01, 0x20


	//----- nvinfo : EIATTR_SPARSE_MMA_MASK
	.align		4
.L_25:
        /*0018*/ 	.byte	0x03, 0x50
        /*001a*/ 	.short	0x0000


	//----- nvinfo : EIATTR_MAXREG_COUNT
	.align		4
        /*001c*/ 	.byte	0x03, 0x1b
        /*001e*/ 	.short	0x00ff


	//----- nvinfo : EIATTR_NUM_BARRIERS
	.align		4
        /*0020*/ 	.byte	0x02, 0x4c
        /*0022*/ 	.byte	0x02
	.zero		1


	//----- nvinfo : EIATTR_EXTERNS
	.align		4
        /*0024*/ 	.byte	0x04, 0x0f
        /*0026*/ 	.short	(.L_27 - .L_26)


	//   ....[0]....
	.align		4
.L_26:
        /*0028*/ 	.word	index@(__assertfail)


	//----- nvinfo : EIATTR_MERCURY_ISA_VERSION
	.align		4
.L_27:
        /*002c*/ 	.byte	0x03, 0x5f
        /*002e*/ 	.short	0x0101


	//----- nvinfo : EIATTR_COOP_GROUP_MASK_REGIDS
	.align		4
        /*0030*/ 	.byte	0x04, 0x29
        /*0032*/ 	.short	(.L_29 - .L_28)


	//   ....[0]....
.L_28:
        /*0034*/ 	.word	0xffffffff


	//   ....[1]....
        /*0038*/ 	.word	0xffffffff


	//   ....[2]....
        /*003c*/ 	.word	0xffffffff


	//   ....[3]....
        /*0040*/ 	.word	0xffffffff


	//   ....[4]....
        /*0044*/ 	.word	0xffffffff


	//   ....[5]....
        /*0048*/ 	.word	0xffffffff


	//   ....[6]....
        /*004c*/ 	.word	0xffffffff


	//   ....[7]....
        /*0050*/ 	.word	0xffffffff


	//   ....[8]....
        /*0054*/ 	.word	0xffffffff


	//   ....[9]....
        /*0058*/ 	.word	0xffffffff


	//   ....[10]....
        /*005c*/ 	.word	0xffffffff


	//   ....[11]....
        /*0060*/ 	.word	0xffffffff


	//   ....[12]....
        /*0064*/ 	.word	0xffffffff


	//   ....[13]....
        /*0068*/ 	.word	0xffffffff


	//   ....[14]....
        /*006c*/ 	.word	0xffffffff


	//   ....[15]....
        /*0070*/ 	.word	0xffffffff


	//   ....[16]....
        /*0074*/ 	.word	0xffffffff


	//   ....[17]....
        /*0078*/ 	.word	0xffffffff


	//   ....[18]....
        /*007c*/ 	.word	0xffffffff


	//   ....[19]....
        /*0080*/ 	.word	0xffffffff


	//   ....[20]....
        /*0084*/ 	.word	0xffffffff


	//----- nvinfo : EIATTR_COOP_GROUP_INSTR_OFFSETS
	.align		4
.L_29:
        /*0088*/ 	.byte	0x04, 0x28
        /*008a*/ 	.short	(.L_31 - .L_30)


	//   ....[0]....
.L_30:
        /*008c*/ 	.word	0x00000050


	//   ....[1]....
        /*0090*/ 	.word	0x00000140


	//   ....[2]....
        /*0094*/ 	.word	0x00000270


	//   ....[3]....
        /*0098*/ 	.word	0x00000410


	//   ....[4]....
        /*009c*/ 	.word	0x00000580


	//   ....[5]....
        /*00a0*/ 	.word	0x00002060


	//   ....[6]....
        /*00a4*/ 	.word	0x00002130


	//   ....[7]....
        /*00a8*/ 	.word	0x00002990


	//   ....[8]....
        /*00ac*/ 	.word	0x00002ac0


	//   ....[9]....
        /*00b0*/ 	.word	0x00004a50


	//   ....[10]....
        /*00b4*/ 	.word	0x00004a60


	//   ....[11]....
        /*00b8*/ 	.word	0x00004a90


	//   ....[12]....
        /*00bc*/ 	.word	0x00004aa0


	//   ....[13]....
        /*00c0*/ 	.word	0x00008280


	//   ....[14]....
        /*00c4*/ 	.word	0x00008290


	//   ....[15]....
        /*00c8*/ 	.word	0x000082c0


	//   ....[16]....
        /*00cc*/ 	.word	0x000082d0


	//   ....[17]....
        /*00d0*/ 	.word	0x0000a890


	//   ....[18]....
        /*00d4*/ 	.word	0x0000a8d0


	//   ....[19]....
        /*00d8*/ 	.word	0x0000a910


	//   ....[20]....
        /*00dc*/ 	.word	0x0000a930


	//----- nvinfo : EIATTR_SYSCALL_OFFSETS
	.align		4
.L_31:
        /*00e0*/ 	.byte	0x04, 0x46
        /*00e2*/ 	.short	(.L_33 - .L_32)


	//   ....[0]....
.L_32:
        /*00e4*/ 	.word	0x0000b270


	//   ....[1]....
        /*00e8*/ 	.word	0x0000b390


	//----- nvinfo : EIATTR_MBARRIER_INSTR_OFFSETS
	.align		4
.L_33:
        /*00ec*/ 	.byte	0x04, 0x39
        /*00ee*/ 	.short	(.L_35 - .L_34)


	//   ....[0]....
.L_34:
        /*00f0*/ 	.word	0x00000240
        /*00f4*/ 	.word	0x000000ff
        /*00f8*/ 	.word	0x00012040
        /*00fc*/ 	.short	0x0100
        /*00fe*/ 	.byte	0x08
	.zero		1


	//   ....[1]....
        /*0100*/ 	.word	0x00000250
        /*0104*/ 	.word	0x000000ff
        /*0108*/ 	.word	0x00012048
        /*010c*/ 	.short	0x0100
        /*010e*/ 	.byte	0x08
	.zero		1


	//   ....[2]....
        /*0110*/ 	.word	0x00000380
        /*0114*/ 	.word	0x000000ff
        /*0118*/ 	.word	0x00012000
        /*011c*/ 	.short	0x0100
        /*011e*/ 	.byte	0x08
	.zero		1


	//   ....[3]....
        /*0120*/ 	.word	0x00000390
        /*0124*/ 	.word	0x000000ff
        /*0128*/ 	.word	0x00012020
        /*012c*/ 	.short	0x0100
        /*012e*/ 	.byte	0x08
	.zero		1


	//   ....[4]....
        /*0130*/ 	.word	0x000003a0
        /*0134*/ 	.word	0x000000ff
        /*0138*/ 	.word	0x00012008
        /*013c*/ 	.short	0x0100
        /*013e*/ 	.byte	0x08
	.zero		1


	//   ....[5]....
        /*0140*/ 	.word	0x000003b0
        /*0144*/ 	.word	0x000000ff
        /*0148*/ 	.word	0x00012028
        /*014c*/ 	.short	0x0100
        /*014e*/ 	.byte	0x08
	.zero		1


	//   ....[6]....
        /*0150*/ 	.word	0x000003c0
        /*0154*/ 	.word	0x000000ff
        /*0158*/ 	.word	0x00012010
        /*015c*/ 	.short	0x0100
        /*015e*/ 	.byte	0x08
	.zero		1


	//   ....[7]....
        /*0160*/ 	.word	0x000003d0
        /*0164*/ 	.word	0x000000ff
        /*0168*/ 	.word	0x00012030
        /*016c*/ 	.short	0x0100
        /*016e*/ 	.byte	0x08
	.zero		1


	//   ....[8]....
        /*0170*/ 	.word	0x000003e0
        /*0174*/ 	.word	0x000000ff
        /*0178*/ 	.word	0x00012018
        /*017c*/ 	.short	0x0100
        /*017e*/ 	.byte	0x08
	.zero		1


	//   ....[9]....
        /*0180*/ 	.word	0x000003f0
        /*0184*/ 	.word	0x000000ff
        /*0188*/ 	.word	0x00012038
        /*018c*/ 	.short	0x0100
        /*018e*/ 	.byte	0x08
	.zero		1


	//   ....[10]....
        /*0190*/ 	.word	0x00000520
        /*0194*/ 	.word	0x000000ff
        /*0198*/ 	.word	0x00012050
        /*019c*/ 	.short	0x0100
        /*019e*/ 	.byte	0x08
	.zero		1


	//   ....[11]....
        /*01a0*/ 	.word	0x00000530
        /*01a4*/ 	.word	0x000000ff
        /*01a8*/ 	.word	0x00012060
        /*01ac*/ 	.short	0x0100
        /*01ae*/ 	.byte	0x08
	.zero		1


	//   ....[12]....
        /*01b0*/ 	.word	0x00000540
        /*01b4*/ 	.word	0x000000ff
        /*01b8*/ 	.word	0x00012058
        /*01bc*/ 	.short	0x0100
        /*01be*/ 	.byte	0x08
	.zero		1


	//   ....[13]....
        /*01c0*/ 	.word	0x00000550
        /*01c4*/ 	.word	0x000000ff
        /*01c8*/ 	.word	0x00012068
        /*01cc*/ 	.short	0x0100
        /*01ce*/ 	.byte	0x08
	.zero		1


	//   ....[14]....
        /*01d0*/ 	.word	0x00000760
        /*01d4*/ 	.word	0x00000004
        /*01d8*/ 	.word	0x00012048
        /*01dc*/ 	.short	0x010a
        /*01de*/ 	.byte	0x3f
	.zero		1


	//   ....[15]....
        /*01e0*/ 	.word	0x000009f0
        /*01e4*/ 	.word	0x00000004
        /*01e8*/ 	.word	0x00012020
        /*01ec*/ 	.short	0x010a
        /*01ee*/ 	.byte	0x3f
	.zero		1


	//   ....[16]....
        /*01f0*/ 	.word	0x00000bc0
        /*01f4*/ 	.word	0x00000003
        /*01f8*/ 	.word	0x00012020
        /*01fc*/ 	.short	0x010a
        /*01fe*/ 	.byte	0x3f
	.zero		1


	//   ....[17]....
        /*0200*/ 	.word	0x00000df0
        /*0204*/ 	.word	0x00000003
        /*0208*/ 	.word	0x00012020
        /*020c*/ 	.short	0x010a
        /*020e*/ 	.byte	0x3f
	.zero		1


	//   ....[18]....
        /*0210*/ 	.word	0x00001020
        /*0214*/ 	.word	0x00000008
        /*0218*/ 	.word	0x00012020
        /*021c*/ 	.short	0x010a
        /*021e*/ 	.byte	0x3f
	.zero		1


	//   ....[19]....
        /*0220*/ 	.word	0x000012a0
        /*0224*/ 	.word	0x00000002
        /*0228*/ 	.word	0x00012040
        /*022c*/ 	.short	0x010a
        /*022e*/ 	.byte	0x3f
	.zero		1


	//   ....[20]....
        /*0230*/ 	.word	0x00001380
        /*0234*/ 	.word	0x00000002
        /*0238*/ 	.word	0x00012000
        /*023c*/ 	.short	0x010a
        /*023e*/ 	.byte	0x3f
	.zero		1


	//   ....[21]....
        /*0240*/ 	.word	0x00003e10
        /*0244*/ 	.word	0x00000002
        /*0248*/ 	.word	0x00012008
        /*024c*/ 	.short	0x010a
        /*024e*/ 	.byte	0x3f
	.zero		1


	//   ....[22]....
        /*0250*/ 	.word	0x00004120
        /*0254*/ 	.word	0x00000015
        /*0258*/ 	.word	0x00000000
        /*025c*/ 	.short	0x0101
        /*025e*/ 	.byte	0x3f
	.zero		1


	//   ....[23]....
        /*0260*/ 	.word	0x000041e0
        /*0264*/ 	.word	0x00000013
        /*0268*/ 	.word	0x00012000
        /*026c*/ 	.short	0x010a
        /*026e*/ 	.byte	0x3f
	.zero		1


	//   ....[24]....
        /*0270*/ 	.word	0x000043f0
        /*0274*/ 	.word	0x00000012
        /*0278*/ 	.word	0x00012020
        /*027c*/ 	.short	0x010a
        /*027e*/ 	.byte	0x3f
	.zero		1


	//   ....[25]....
        /*0280*/ 	.word	0x00004b60
        /*0284*/ 	.word	0x00000079
        /*0288*/ 	.word	0x00000000
        /*028c*/ 	.short	0x0101
        /*028e*/ 	.byte	0x3f
	.zero		1


	//   ....[26]....
        /*0290*/ 	.word	0x00004e30
        /*0294*/ 	.word	0x0000007e
        /*0298*/ 	.word	0x00012000
        /*029c*/ 	.short	0x010a
        /*029e*/ 	.byte	0x3f
	.zero		1


	//   ....[27]....
        /*02a0*/ 	.word	0x00006c50
        /*02a4*/ 	.word	0x00000015
        /*02a8*/ 	.word	0x00000000
        /*02ac*/ 	.short	0x0101
        /*02ae*/ 	.byte	0x3f
	.zero		1


	//   ....[28]....
        /*02b0*/ 	.word	0x00006cd0
        /*02b4*/ 	.word	0x00000015
        /*02b8*/ 	.word	0x00012020
        /*02bc*/ 	.short	0x010a
        /*02be*/ 	.byte	0x3f
	.zero		1


	//   ....[29]....
        /*02c0*/ 	.word	0x00006fa0
        /*02c4*/ 	.word	0x00000013
        /*02c8*/ 	.word	0x00012000
        /*02cc*/ 	.short	0x010a
        /*02ce*/ 	.byte	0x3f
	.zero		1


	//   ....[30]....
        /*02d0*/ 	.word	0x00007230
        /*02d4*/ 	.word	0x00000012
        /*02d8*/ 	.word	0x00012020
        /*02dc*/ 	.short	0x010a
        /*02de*/ 	.byte	0x3f
	.zero		1


	//   ....[31]....
        /*02e0*/ 	.word	0x00008400
        /*02e4*/ 	.word	0x00000018
        /*02e8*/ 	.word	0x00000000
        /*02ec*/ 	.short	0x0101
        /*02ee*/ 	.byte	0x3f
	.zero		1


	//   ....[32]....
        /*02f0*/ 	.word	0x000086b0
        /*02f4*/ 	.word	0x00000016
        /*02f8*/ 	.word	0x00012000
        /*02fc*/ 	.short	0x010a
        /*02fe*/ 	.byte	0x3f
	.zero		1


	//   ....[33]....
        /*0300*/ 	.word	0x0000a4f0
        /*0304*/ 	.word	0x00000007
        /*0308*/ 	.word	0x00000000
        /*030c*/ 	.short	0x0101
        /*030e*/ 	.byte	0x3f
	.zero		1


	//   ....[34]....
        /*0310*/ 	.word	0x0000a570
        /*0314*/ 	.word	0x00000007
        /*0318*/ 	.word	0x00012020
        /*031c*/ 	.short	0x010a
        /*031e*/ 	.byte	0x3f
	.zero		1


	//----- nvinfo : EIATTR_NUM_MBARRIERS
	.align		4
.L_35:
        /*0320*/ 	.byte	0x03, 0x38
        /*0322*/ 	.short	0x000e


	//----- nvinfo : EIATTR_EXIT_INSTR_OFFSETS
	.align		4
        /*0324*/ 	.byte	0x04, 0x1c
        /*0326*/ 	.short	(.L_37 - .L_36)


	//   ....[0]....
.L_36:
        /*0328*/ 	.word	0x0000bb50


	//----- nvinfo : EIATTR_MAX_THREADS
	.align		4
.L_37:
        /*032c*/ 	.byte	0x04, 0x05
        /*032e*/ 	.short	(.L_39 - .L_38)
.L_38:
        /*0330*/ 	.word	0x00000080
        /*0334*/ 	.word	0x00000001
        /*0338*/ 	.word	0x00000001


	//----- nvinfo : EIATTR_CRS_STACK_SIZE
	.align		4
.L_39:
        /*033c*/ 	.byte	0x04, 0x1e
        /*033e*/ 	.short	(.L_41 - .L_40)
.L_40:
        /*0340*/ 	.word	0x00000000


	//----- nvinfo : EIATTR_CBANK_PARAM_SIZE
	.align		4
.L_41:
        /*0344*/ 	.byte	0x03, 0x19
        /*0346*/ 	.short	0x0870


	//----- nvinfo : EIATTR_PARAM_CBANK
	.align		4
        /*0348*/ 	.byte	0x04, 0x0a
        /*034a*/ 	.short	(.L_43 - .L_42)
	.align		4
.L_42:
        /*034c*/ 	.word	index@(.nv.constant0._ZN7cutlass13device_kernelINS_4fmha6kernel13FmhaKernelTmaINS1_10collective15FmhaMainloopTmaINS_10bfloat16_tEfN4cute5tupleIJNS7_1CILi64EEENS9_ILi128EEESA_EEENS4_12CausalFusionEJEEENS4_15FmhaFwdEpilogueIS6_fNS8_IJSA_SA_SB_EEEEEJEEEEEvNT_6ParamsE)
        /*0350*/ 	.short	0x0210
        /*0352*/ 	.short	0x0870


	//----- nvinfo : EIATTR_SW_WAR
	.align		4
.L_43:
        /*0354*/ 	.byte	0x04, 0x36
        /*0356*/ 	.short	(.L_45 - .L_44)
.L_44:
        /*0358*/ 	.word	0x00000008
.L_45:


//--------------------- .nv.callgraph             --------------------------
	.section	.nv.callgraph,"",@"SHT_CUDA_CALLGRAPH"
	.align	4
	.sectionentsize	8
	.align		4
        /*0000*/ 	.word	0x00000000
	.align		4
        /*0004*/ 	.word	0xffffffff
	.align		4
        /*0008*/ 	.word	index@(_ZN7cutlass13device_kernelINS_4fmha6kernel13FmhaKernelTmaINS1_10collective15FmhaMainloopTmaINS_10bfloat16_tEfN4cute5tupleIJNS7_1CILi64EEENS9_ILi128EEESA_EEENS4_12CausalFusionEJEEENS4_15FmhaFwdEpilogueIS6_fNS8_IJSA_SA_SB_EEEEEJEEEEEvNT_6ParamsE)
	.align		4
        /*000c*/ 	.word	index@(__assertfail)
	.align		4
        /*0010*/ 	.word	0x00000000
	.align		4
        /*0014*/ 	.word	0xfffffffe
	.align		4
        /*0018*/ 	.word	0x00000000
	.align		4
        /*001c*/ 	.word	0xfffffffd
	.align		4
        /*0020*/ 	.word	0x00000000
	.align		4
        /*0024*/ 	.word	0xfffffffc


//--------------------- .nv.constant4             --------------------------
	.section	.nv.constant4,"a",@progbits
	.align	8
	.align		8
.nv.constant4:
        /*0000*/ 	.dword	__assertfail
	.align		8
        /*0008*/ 	.dword	__unnamed_1
	.align		8
        /*0010*/ 	.dword	_ZN39_INTERNAL_4d90b6ad_4_k_cu_a7403065_28834cuda3std3__45__cpo5beginE
	.align		8
        /*0018*/ 	.dword	_ZN39_INTERNAL_4d90b6ad_4_k_cu_a7403065_28834cuda3std3__45__cpo3endE
	.align		8
        /*0020*/ 	.dword	_ZN39_INTERNAL_4d90b6ad_4_k_cu_a7403065_28834cuda3std3__45__cpo6cbeginE
	.align		8
        /*0028*/ 	.dword	_ZN39_INTERNAL_4d90b6ad_4_k_cu_a7403065_28834cuda3std3__45__cpo4cendE
	.align		8
        /*0030*/ 	.dword	_ZN39_INTERNAL_4d90b6ad_4_k_cu_a7403065_28834cuda3std3__441_GLOBAL__N__4d90b6ad_4_k_cu_a7403065_28836ignoreE
	.align		8
        /*0038*/ 	.dword	_ZN39_INTERNAL_4d90b6ad_4_k_cu_a7403065_28834cuda3std3__419piecewise_constructE
	.align		8
        /*0040*/ 	.dword	_ZN39_INTERNAL_4d90b6ad_4_k_cu_a7403065_28834cuda3std3__48in_placeE
	.align		8
        /*0048*/ 	.dword	_ZN39_INTERNAL_4d90b6ad_4_k_cu_a7403065_28834cuda3std6ranges3__45__cpo4swapE
	.align		8
        /*0050*/ 	.dword	_ZN39_INTERNAL_4d90b6ad_4_k_cu_a7403065_28834cuda3std6ranges3__45__cpo9iter_moveE
	.align		8
        /*0058*/ 	.dword	_ZN39_INTERNAL_4d90b6ad_4_k_cu_a7403065_28834cute7productE
	.align		8
        /*0060*/ 	.dword	_ZN39_INTERNAL_4d90b6ad_4_k_cu_a7403065_28834cute1_E
	.align		8
        /*0068*/ 	.dword	$str$23
	.align		8
        /*0070*/ 	.dword	$str$24


//--------------------- .text._ZN7cutlass13device_kernelINS_4fmha6kernel13FmhaKernelTmaINS1_10collective15FmhaMainloopTmaINS_10bfloat16_tEfN4cute5tupleIJNS7_1CILi64EEENS9_ILi128EEESA_EEENS4_12CausalFusionEJEEENS4_15FmhaFwdEpilogueIS6_fNS8_IJSA_SA_SB_EEEEEJEEEEEvNT_6ParamsE --------------------------
	.section	.text._ZN7cutlass13device_kernelINS_4fmha6kernel13FmhaKernelTmaINS1_10collective15FmhaMainloopTmaINS_10bfloat16_tEfN4cute5tupleIJNS7_1CILi64EEENS9_ILi128EEESA_EEENS4_12CausalFusionEJEEENS4_15FmhaFwdEpilogueIS6_fNS8_IJSA_SA_SB_EEEEEJEEEEEvNT_6ParamsE,"ax",@progbits
	.align	128
.text._ZN7cutlass13device_kernelINS_4fmha6kernel13FmhaKernelTmaINS1_10collective15FmhaMainloopTmaINS_10bfloat16_tEfN4cute5tupleIJNS7_1CILi64EEENS9_ILi128EEESA_EEENS4_12CausalFusionEJEEENS4_15FmhaFwdEpilogueIS6_fNS8_IJSA_SA_SB_EEEEEJEEEEEvNT_6ParamsE:
        .type           _ZN7cutlass13device_kernelINS_4fmha6kernel13FmhaKernelTmaINS1_10collective15FmhaMainloopTmaINS_10bfloat16_tEfN4cute5tupleIJNS7_1CILi64EEENS9_ILi128EEESA_EEENS4_12CausalFusionEJEEENS4_15FmhaFwdEpilogueIS6_fNS8_IJSA_SA_SB_EEEEEJEEEEEvNT_6ParamsE,@function
        .size           _ZN7cutlass13device_kernelINS_4fmha6kernel13FmhaKernelTmaINS1_10collective15FmhaMainloopTmaINS_10bfloat16_tEfN4cute5tupleIJNS7_1CILi64EEENS9_ILi128EEESA_EEENS4_12CausalFusionEJEEENS4_15FmhaFwdEpilogueIS6_fNS8_IJSA_SA_SB_EEEEEJEEEEEvNT_6ParamsE,(.L_x_78 - _ZN7cutlass13device_kernelINS_4fmha6kernel13FmhaKernelTmaINS1_10collective15FmhaMainloopTmaINS_10bfloat16_tEfN4cute5tupleIJNS7_1CILi64EEENS9_ILi128EEESA_EEENS4_12CausalFusionEJEEENS4_15FmhaFwdEpilogueIS6_fNS8_IJSA_SA_SB_EEEEEJEEEEEvNT_6ParamsE)
        .other          _ZN7cutlass13device_kernelINS_4fmha6kernel13FmhaKernelTmaINS1_10collective15FmhaMainloopTmaINS_10bfloat16_tEfN4cute5tupleIJNS7_1CILi64EEENS9_ILi128EEESA_EEENS4_12CausalFusionEJEEENS4_15FmhaFwdEpilogueIS6_fNS8_IJSA_SA_SB_EEEEEJEEEEEvNT_6ParamsE,@"STO_CUDA_ENTRY STV_DEFAULT"
_ZN7cutlass13device_kernelINS_4fmha6kernel13FmhaKernelTmaINS1_10collective15FmhaMainloopTmaINS_10bfloat16_tEfN4cute5tupleIJNS7_1CILi64EEENS9_ILi128EEESA_EEENS4_12CausalFusionEJEEENS4_15FmhaFwdEpilogueIS6_fNS8_IJSA_SA_SB_EEEEEJEEEEEvNT_6ParamsE:
[----:B------:R-:W1:Y:S01]  /*0000*/  LDC R1, c[0x0][0x28] ;  /* 0x00000a00ff017b82 */ /* 0x000e620000000800 */
[----:B------:R-:W2:Y:S01]  /*0010*/  S2R R16, SR_TID.X ;  /* 0x0000000000107919 */ /* 0x000ea20000002100 */
[----:B------:R-:W-:Y:S01]  /*0020*/  ELECT P0, URZ, PT ;  /* 0x00000000003f782f */ /* 0x000fe20003800000 */
[----:B------:R-:W-:Y:S01]  /*0030*/  BSSY B0, `(.L_x_0) ;  /* 0x0000010000007945 */ /* 0x000fe20003800000 */
[----:B--2---:R-:W-:-:S05]  /*0040*/  SHF.R.U32.HI R10, RZ, 0x5, R16 ;  /* 0x00000005ff0a7819 */ /* 0x004fca0000011610 */
[----:B------:R-:W2:Y:S02]  /*0050*/  SHFL.IDX PT, R0, R10, RZ, 0x1f ;  /* 0x00001fff0a007589 */ /* 0x000ea400000e0000 */
[----:B--2---:R-:W-:-:S13]  /*0060*/  ISETP.NE.OR P0, PT, R0, RZ, !P0 ;  /* 0x000000ff0000720c */ /* 0x004fda0004705670 */
[----:B-1----:R-:W-:Y:S05]  /*0070*/  @P0 BRA `(.L_x_1) ;  /* 0x00000000002c0947 */ /* 0x002fea0003800000 */
[----:B------:R-:W-:Y:S02]  /*0080*/  ULDC.64 UR4, c[0x0][0x198] ;  /* 0x0000660000047ab9 */ /* 0x000fe40000000a00 */
[----:B------:R-:W-:Y:S02]  /*0090*/  UIADD3 UR6, UP0, UR4, 0xf0, URZ ;  /* 0x000000f004067890 */ /* 0x000fe4000ff1e03f */
[----:B------:R-:W-:Y:S02]  /*00a0*/  UIADD3 UR8, UP1, UR4, 0x1f0, URZ ;  /* 0x000001f004087890 */ /* 0x000fe4000ff3e03f */
[----:B------:R-:W-:Y:S02]  /*00b0*/  UIADD3 UR4, UP2, UR4, 0x2f0, URZ ;  /* 0x000002f004047890 */ /* 0x000fe4000ff5e03f */
[----:B------:R-:W-:Y:S02]  /*00c0*/  UIADD3.X UR7, URZ, UR5, URZ, UP0, !UPT ;  /* 0x000000053f077290 */ /* 0x000fe400087fe43f */
[----:B------:R-:W-:-:S02]  /*00d0*/  UIADD3.X UR9, URZ, UR5, URZ, UP1, !UPT ;  /* 0x000000053f097290 */ /* 0x000fc40008ffe43f */
[----:B------:R-:W-:-:S05]  /*00e0*/  UIADD3.X UR5, URZ, UR5, URZ, UP2, !UPT ;  /* 0x000000053f057290 */ /* 0x000fca00097fe43f */
[----:B------:R1:W-:Y:S02]  /*00f0*/  UTMACCTL.PF [UR6] ;  /* 0x00000000060079b9 */ /* 0x0003e40008040000 */
[----:B------:R1:W-:Y:S02]  /*0100*/  UTMACCTL.PF [UR8] ;  /* 0x00000000080079b9 */ /* 0x0003e40008040000 */
[----:B------:R1:W-:Y:S02]  /*0110*/  UTMACCTL.PF [UR4] ;  /* 0x00000000040079b9 */ /* 0x0003e40008040000 */
[----:B-1----:R-:W-:Y:S01]  /*0120*/  NOP ;  /* 0x0000000000007918 */ /* 0x002fe20000000000 */
.L_x_1:
[----:B------:R-:W-:Y:S05]  /*0130*/  BSYNC B0 ;  /* 0x0000000000007941 */ /* 0x000fea0003800000 */
.L_x_0:
[----:B------:R-:W1:Y:S02]  /*0140*/  SHFL.IDX PT, R0, R10, RZ, 0x1f ;  /* 0x00001fff0a007589 */ /* 0x000e6400000e0000 */
[----:B-1----:R-:W-:-:S13]  /*0150*/  ISETP.NE.AND P0, PT, R0, RZ, PT ;  /* 0x000000ff0000720c */ /* 0x002fda0003f05270 */
[----:B------:R-:W-:Y:S05]  /*0160*/  @P0 BRA `(.L_x_2) ;  /* 0x0000000000400947 */ /* 0x000fea0003800000 */
[----:B------:R-:W1:Y:S01]  /*0170*/  S2UR UR8, SR_CgaCtaId ;  /* 0x00000000000879c3 */ /* 0x000e620000008800 */
[----:B------:R-:W-:Y:S01]  /*0180*/  UMOV UR4, 0x400 ;  /* 0x0000040000047882 */ /* 0x000fe20000000000 */
[----:B------:R-:W-:Y:S01]  /*0190*/  UMOV UR5, 0x1 ;  /* 0x0000000100057882 */ /* 0x000fe20000000000 */
[----:B------:R-:W-:Y:S01]  /*01a0*/  UMOV UR6, 0x80 ;  /* 0x0000008000067882 */ /* 0x000fe20000000000 */
[----:B------:R-:W-:Y:S01]  /*01b0*/  ELECT P0, URZ, PT ;  /* 0x00000000003f782f */ /* 0x000fe20003800000 */
[----:B------:R-:W-:-:S04]  /*01c0*/  UIADD3 UR6, -UR6, 0x100000, URZ ;  /* 0x0010000006067890 */ /* 0x000fc8000fffe13f */
[----:B------:R-:W-:Y:S02]  /*01d0*/  USHF.L.U32 UR7, UR6, 0xb, URZ ;  /* 0x0000000b06077899 */ /* 0x000fe4000800063f */
[----:B------:R-:W-:Y:S02]  /*01e0*/  USHF.L.U32 UR6, UR6, 0x1, URZ ;  /* 0x0000000106067899 */ /* 0x000fe4000800063f */
[----:B-1----:R-:W-:Y:S02]  /*01f0*/  ULEA UR8, UR8, UR4, 0x18 ;  /* 0x0000000408087291 */ /* 0x002fe4000f8ec03f */
[----:B------:R-:W-:-:S04]  /*0200*/  UIADD3 UR4, -UR5, 0x100000, URZ ;  /* 0x0010000005047890 */ /* 0x000fc8000fffe13f */
[----:B------:R-:W-:Y:S02]  /*0210*/  USHF.L.U32 UR5, UR4, 0xb, URZ ;  /* 0x0000000b04057899 */ /* 0x000fe4000800063f */
[----:B------:R-:W-:Y:S01]  /*0220*/  USHF.L.U32 UR4, UR4, 0x1, URZ ;  /* 0x0000000104047899 */ /* 0x000fe2000800063f */
[----:B------:R-:W1:Y:S11]  /*0230*/  FENCE.VIEW.ASYNC.S ;  /* 0x00000000000073c6 */ /* 0x000e760000000000 */
[----:B-1----:R1:W2:Y:S01]  /*0240*/  SYNCS.EXCH.64 URZ, [UR8+0x12040], UR4 ;  /* 0x01204004083f75b2 */ /* 0x0022a20008000100 */
[----:B------:R1:W3:Y:S01]  /*0250*/  SYNCS.EXCH.64 URZ, [UR8+0x12048], UR6 ;  /* 0x01204806083f75b2 */ /* 0x0002e20008000100 */
[----:B------:R-:W-:Y:S01]  /*0260*/  NOP ;  /* 0x0000000000007918 */ /* 0x000fe20000000000 */
.L_x_2:
[----:B------:R-:W4:Y:S01]  /*0270*/  SHFL.IDX PT, R0, R10, RZ, 0x1f ;  /* 0x00001fff0a007589 */ /* 0x000f2200000e0000 */
[----:B------:R-:W-:Y:S01]  /*0280*/  NOP ;  /* 0x0000000000007918 */ /* 0x000fe20000000000 */
[----:B----4-:R-:W-:-:S13]  /*0290*/  ISETP.NE.AND P0, PT, R0, RZ, PT ;  /* 0x000000ff0000720c */ /* 0x010fda0003f05270 */
[----:B------:R-:W-:Y:S05]  /*02a0*/  @P0 BRA `(.L_x_3) ;  /* 0x0000000000580947 */ /* 0x000fea0003800000 */
[----:B-1----:R-:W1:Y:S01]  /*02b0*/  S2UR UR5, SR_CgaCtaId ;  /* 0x00000000000579c3 */ /* 0x002e620000008800 */
[----:B------:R-:W-:Y:S01]  /*02c0*/  UMOV UR4, 0x400 ;  /* 0x0000040000047882 */ /* 0x000fe20000000000 */
[----:B------:R-:W-:Y:S01]  /*02d0*/  UMOV UR6, 0x1 ;  /* 0x0000000100067882 */ /* 0x000fe20000000000 */
[----:B------:R-:W-:Y:S01]  /*02e0*/  UMOV UR7, 0x80 ;  /* 0x0000008000077882 */ /* 0x000fe20000000000 */
[----:B------:R-:W-:Y:S01]  /*02f0*/  ELECT P0, URZ, PT ;  /* 0x00000000003f782f */ /* 0x000fe20003800000 */
[----:B-1----:R-:W-:Y:S02]  /*0300*/  ULEA UR8, UR5, UR4, 0x18 ;  /* 0x0000000405087291 */ /* 0x002fe4000f8ec03f */
[----:B------:R-:W-:-:S04]  /*0310*/  UIADD3 UR4, -UR6, 0x100000, URZ ;  /* 0x0010000006047890 */ /* 0x000fc8000fffe13f */
[----:B------:R-:W-:Y:S02]  /*0320*/  USHF.L.U32 UR5, UR4, 0xb, URZ ;  /* 0x0000000b04057899 */ /* 0x000fe4000800063f */
[----:B------:R-:W-:Y:S02]  /*0330*/  USHF.L.U32 UR4, UR4, 0x1, URZ ;  /* 0x0000000104047899 */ /* 0x000fe4000800063f */
[----:B------:R-:W-:-:S04]  /*0340*/  UIADD3 UR6, -UR7, 0x100000, URZ ;  /* 0x0010000007067890 */ /* 0x000fc8000fffe13f */
[----:B------:R-:W-:Y:S02]  /*0350*/  USHF.L.U32 UR7, UR6, 0xb, URZ ;  /* 0x0000000b06077899 */ /* 0x000fe4000800063f */
[----:B------:R-:W-:Y:S01]  /*0360*/  USHF.L.U32 UR6, UR6, 0x1, URZ ;  /* 0x0000000106067899 */ /* 0x000fe2000800063f */
[----:B------:R-:W1:Y:S03]  /*0370*/  FENCE.VIEW.ASYNC.S ;  /* 0x00000000000073c6 */ /* 0x000e660000000000 */
[----:B-1----:R4:W1:Y:S08]  /*0380*/  SYNCS.EXCH.64 URZ, [UR8+0x12000], UR4 ;  /* 0x01200004083f75b2 */ /* 0x0028700008000100 */
[----:B------:R4:W1:Y:S01]  /*0390*/  SYNCS.EXCH.64 URZ, [UR8+0x12020], UR6 ;  /* 0x01202006083f75b2 */ /* 0x0008620008000100 */
[----:B------:R4:W1:Y:S01]  /*03a0*/  SYNCS.EXCH.64 URZ, [UR8+0x12008], UR4 ;  /* 0x01200804083f75b2 */ /* 0x0008620008000100 */
[----:B------:R4:W1:Y:S01]  /*03b0*/  SYNCS.EXCH.64 URZ, [UR8+0x12028], UR6 ;  /* 0x01202806083f75b2 */ /* 0x0008620008000100 */
[----:B------:R4:W1:Y:S01]  /*03c0*/  SYNCS.EXCH.64 URZ, [UR8+0x12010], UR4 ;  /* 0x01201004083f75b2 */ /* 0x0008620008000100 */
[----:B------:R4:W1:Y:S01]  /*03d0*/  SYNCS.EXCH.64 URZ, [UR8+0x12030], UR6 ;  /* 0x01203006083f75b2 */ /* 0x0008620008000100 */
[----:B------:R4:W1:Y:S01]  /*03e0*/  SYNCS.EXCH.64 URZ, [UR8+0x12018], UR4 ;  /* 0x01201804083f75b2 */ /* 0x0008620008000100 */
[----:B------:R4:W1:Y:S02]  /*03f0*/  SYNCS.EXCH.64 URZ, [UR8+0x12038], UR6 ;  /* 0x01203806083f75b2 */ /* 0x0008640008000100 */
[----:B----4-:R-:W-:Y:S01]  /*0400*/  NOP ;  /* 0x0000000000007918 */ /* 0x010fe20000000000 */
.L_x_3:
        /* <DEDUP_REMOVED lines=20> */
[----:B------:R4:W1:Y:S02]  /*0550*/  SYNCS.EXCH.64 URZ, [UR8+0x12068], UR6 ;  /* 0x01206806083f75b2 */ /* 0x0008640008000100 */
[----:B----4-:R-:W-:Y:S01]  /*0560*/  NOP ;  /* 0x0000000000007918 */ /* 0x010fe20000000000 */
.L_x_4:
[----:B------:R-:W4:Y:S01]  /*0570*/  S2UR UR11, SR_CTAID.X ;  /* 0x00000000000b79c3 */ /* 0x000f220000002500 */
[----:B------:R-:W5:Y:S01]  /*0580*/  SHFL.IDX PT, R10, R10, RZ, 0x1f ;  /* 0x00001fff0a0a7589 */ /* 0x000f6200000e0000 */
[----:B-1----:R-:W-:Y:S01]  /*0590*/  ULDC UR4, c[0x0][0x28c] ;  /* 0x0000a30000047ab9 */ /* 0x002fe20000000800 */
[----:B------:R-:W-:Y:S02]  /*05a0*/  ELECT P0, URZ, PT ;  /* 0x00000000003f782f */ /* 0x000fe40003800000 */
[----:B------:R-:W-:Y:S01]  /*05b0*/  SHF.R.S32.HI R3, RZ, 0x1f, R16 ;  /* 0x0000001fff037819 */ /* 0x000fe20000011410 */
[----:B------:R-:W-:Y:S01]  /*05c0*/  UIADD3 UR4, UR4, 0x7f, URZ ;  /* 0x0000007f04047890 */ /* 0x000fe2000fffe03f */
[----:B------:R-:W-:Y:S01]  /*05d0*/  NOP ;  /* 0x0000000000007918 */ /* 0x000fe20000000000 */
[----:B------:R-:W-:Y:S01]  /*05e0*/  BSSY B0, `(.L_x_5) ;  /* 0x000002e000007945 */ /* 0x000fe20003800000 */
[----:B------:R-:W-:Y:S01]  /*05f0*/  LEA.HI R3, R3, R16, RZ, 0x7 ;  /* 0x0000001003037211 */ /* 0x000fe200078f38ff */
[----:B------:R-:W-:Y:S01]  /*0600*/  USHF.R.S32.HI UR5, URZ, 0x1f, UR4 ;  /* 0x0000001f3f057899 */ /* 0x000fe20008011404 */
[----:B------:R-:W1:Y:S01]  /*0610*/  S2UR UR36, SR_CTAID.Y ;  /* 0x00000000002479c3 */ /* 0x000e620000002600 */
[----:B------:R-:W-:-:S02]  /*0620*/  MOV R9, RZ ;  /* 0x000000ff00097202 */ /* 0x000fc40000000f00 */
[----:B------:R-:W-:Y:S01]  /*0630*/  ULEA.HI UR5, UR5, UR4, URZ, 0x7 ;  /* 0x0000000405057291 */ /* 0x000fe2000f8f383f */
[----:B------:R-:W-:-:S03]  /*0640*/  LOP3.LUT R3, R3, 0xffffff80, RZ, 0xc0, !PT ;  /* 0xffffff8003037812 */ /* 0x000fc600078ec0ff */
[----:B------:R-:W-:Y:S01]  /*0650*/  USHF.R.S32.HI UR5, URZ, 0x7, UR5 ;  /* 0x000000073f057899 */ /* 0x000fe20008011405 */
[----:B------:R-:W1:Y:S01]  /*0660*/  S2UR UR37, SR_CTAID.Z ;  /* 0x00000000002579c3 */ /* 0x000e620000002700 */
[----:B----4-:R-:W-:-:S07]  /*0670*/  USHF.L.U32 UR11, UR11, 0x6, URZ ;  /* 0x000000060b0b7899 */ /* 0x010fce000800063f */
[----:B--23--:R-:W-:Y:S01]  /*0680*/  BAR.SYNC.DEFER_BLOCKING 0x0 ;  /* 0x0000000000007b1d */ /* 0x00cfe20000010000 */
[----:B-----5:R-:W-:Y:S01]  /*0690*/  ISETP.EQ.AND P1, PT, R10, RZ, P0 ;  /* 0x000000ff0a00720c */ /* 0x020fe20000722270 */
[----:B------:R-:W-:-:S04]  /*06a0*/  IMAD.U32 R0, RZ, RZ, UR11 ;  /* 0x0000000bff007e24 */ /* 0x000fc8000f8e00ff */
[----:B------:R-:W-:-:S05]  /*06b0*/  VIADD R0, R0, 0xbf ;  /* 0x000000bf00007836 */ /* 0x000fca0000000000 */
[----:B------:R-:W-:Y:S01]  /*06c0*/  SHF.R.U32.HI R20, RZ, 0x7, R0 ;  /* 0x00000007ff147819 */ /* 0x000fe20000011600 */
[----:B------:R-:W-:-:S03]  /*06d0*/  IMAD.IADD R0, R16, 0x1, -R3 ;  /* 0x0000000110007824 */ /* 0x000fc600078e0a03 */
[----:B------:R-:W-:Y:S01]  /*06e0*/  VIMNMX R2, R20, UR5, PT ;  /* 0x0000000514027c48 */ /* 0x000fe2000bfe0100 */
[----:B-1----:R-:W-:Y:S06]  /*06f0*/  @!P1 BRA `(.L_x_6) ;  /* 0x0000000000709947 */ /* 0x002fec0003800000 */
[----:B------:R-:W1:Y:S01]  /*0700*/  S2R R4, SR_CgaCtaId ;  /* 0x0000000000047919 */ /* 0x000e620000008800 */
[----:B------:R-:W-:Y:S01]  /*0710*/  MOV R3, 0x400 ;  /* 0x0000040000037802 */ /* 0x000fe20000000f00 */
[----:B------:R-:W-:Y:S01]  /*0720*/  IMAD.MOV.U32 R5, RZ, RZ, 0x1 ;  /* 0x00000001ff057424 */ /* 0x000fe200078e00ff */
[----:B------:R-:W-:Y:S02]  /*0730*/  ISETP.NE.AND P3, PT, R0, RZ, PT ;  /* 0x000000ff0000720c */ /* 0x000fe40003f65270 */
[----:B-1----:R-:W-:Y:S02]  /*0740*/  LEA R4, R4, R3, 0x18 ;  /* 0x0000000304047211 */ /* 0x002fe400078ec0ff */
[----:B------:R-:W-:-:S09]  /*0750*/  SHF.L.U32 R3, R5, 0x1f, RZ ;  /* 0x0000001f05037819 */ /* 0x000fd200000006ff */
.L_x_7:
[----:B-1----:R1:W2:Y:S02]  /*0760*/  SYNCS.PHASECHK.TRANS64.TRYWAIT P2, [R4+URZ+0x12048], R3 ;  /* 0x01204803040075a7 */ /* 0x0022a4000804017f */
[----:B--2---:R-:W-:Y:S05]  /*0770*/  @!P2 NANOSLEEP.SYNCS 0x989680 ;  /* 0x009896800000a95d */ /* 0x004fea0003900000 */
[----:B------:R-:W2:Y:S02]  /*0780*/  @!P2 SYNCS.PHASECHK.TRANS64 P2, [R4+URZ+0x12048], R3 ;  /* 0x012048030400a5a7 */ /* 0x000ea4000804007f */
[----:B--2---:R-:W-:Y:S05]  /*0790*/  @!P2 BRA `(.L_x_7) ;  /* 0xfffffffc00f0a947 */ /* 0x004fea000383ffff */
[----:B------:R-:W-:Y:S05]  /*07a0*/  @P3 BRA `(.L_x_8) ;  /* 0x0000000000143947 */ /* 0x000fea0003800000 */
[----:B------:R-:W-:Y:S02]  /*07b0*/  LOP3.LUT P2, RZ, R16, 0x1f, RZ, 0xc0, !PT ;  /* 0x0000001f10ff7812 */ /* 0x000fe4000784c0ff */
[----:B-1----:R-:W-:-:S04]  /*07c0*/  MOV R3, 0x2000 ;  /* 0x0000200000037802 */ /* 0x002fc80000000f00 */
[----:B------:R2:W-:Y:S07]  /*07d0*/  SYNCS.ARRIVE.TRANS64 RZ, [R4+URZ+0x12040], R3 ;  /* 0x0120400304ff79a7 */ /* 0x0005ee000800003f */
[----:B------:R-:W-:Y:S05]  /*07e0*/  @!P2 BRA `(.L_x_8) ;  /* 0x000000000004a947 */ /* 0x000fea0003800000 */
[----:B------:R-:W-:Y:S01]  /*07f0*/  BPT.TRAP 0x1 ;  /* 0x000000040000795c */ /* 0x000fe20000300000 */
.L_x_8:
[----:B------:R-:W-:Y:S01]  /*0800*/  R2UR UR8, R4 ;  /* 0x00000000040872ca */ /* 0x000fe200000e0000 */
[----:B------:R-:W-:Y:S01]  /*0810*/  ULDC.64 UR4, c[0x0][0x198] ;  /* 0x0000660000047ab9 */ /* 0x000fe20000000a00 */
[----:B------:R-:W-:Y:S01]  /*0820*/  UMOV UR6, 0x0 ;  /* 0x0000000000067882 */ /* 0x000fe20000000000 */
[----:B------:R-:W-:Y:S01]  /*0830*/  UIADD3 UR4, UP0, UR4, 0xf0, URZ ;  /* 0x000000f004047890 */ /* 0x000fe2000ff1e03f */
[----:B------:R-:W-:Y:S01]  /*0840*/  UMOV UR7, 0x10000000 ;  /* 0x1000000000077882 */ /* 0x000fe20000000000 */
[----:B------:R-:W-:Y:S02]  /*0850*/  UMOV UR10, URZ ;  /* 0x0000003f000a7c82 */ /* 0x000fe40008000000 */
[----:B------:R-:W-:Y:S01]  /*0860*/  UIADD3.X UR5, URZ, UR5, URZ, UP0, !UPT ;  /* 0x000000053f057290 */ /* 0x000fe200087fe43f */
[----:B------:R-:W-:Y:S01]  /*0870*/  UMOV UR12, UR36 ;  /* 0x00000024000c7c82 */ /* 0x000fe20008000000 */
[----:B------:R-:W-:-:S04]  /*0880*/  UMOV UR13, UR37 ;  /* 0x00000025000d7c82 */ /* 0x000fc80008000000 */
[----:B------:R-:W-:-:S09]  /*0890*/  UIADD3 UR9, UR8, 0x12040, URZ ;  /* 0x0001204008097890 */ /* 0x000fd2000fffe03f */
[----:B------:R3:W-:Y:S02]  /*08a0*/  UTMALDG.4D [UR8], [UR4], desc[UR6] ;  /* 0x00000608040075b4 */ /* 0x0007e40008019000 */
[----:B---3--:R-:W-:Y:S01]  /*08b0*/  NOP ;  /* 0x0000000000007918 */ /* 0x008fe20000000000 */
.L_x_6:
[----:B------:R-:W-:Y:S05]  /*08c0*/  BSYNC B0 ;  /* 0x0000000000007941 */ /* 0x000fea0003800000 */
.L_x_5:
[----:B------:R-:W-:Y:S01]  /*08d0*/  BSSY B0, `(.L_x_9) ;  /* 0x0000097000007945 */ /* 0x000fe20003800000 */
[----:B------:R-:W-:Y:S01]  /*08e0*/  IMAD.SHL.U32 R8, R2, 0x2, RZ ;  /* 0x0000000202087824 */ /* 0x000fe200078e00ff */
[----:B------:R-:W-:Y:S01]  /*08f0*/  MOV R6, 0x1 ;  /* 0x0000000100067802 */ /* 0x000fe20000000f00 */
[----:B------:R-:W-:Y:S02]  /*0900*/  IMAD.MOV.U32 R7, RZ, RZ, 0x1 ;  /* 0x00000001ff077424 */ /* 0x000fe400078e00ff */
[----:B------:R-:W-:Y:S01]  /*0910*/  IMAD.MOV.U32 R5, RZ, RZ, RZ ;  /* 0x000000ffff057224 */ /* 0x000fe200078e00ff */
[----:B------:R-:W-:Y:S06]  /*0920*/  @!P1 BRA `(.L_x_10) ;  /* 0x0000000800449947 */ /* 0x000fec0003800000 */
[----:B------:R-:W-:Y:S01]  /*0930*/  ISETP.GE.AND P1, PT, R2, 0x1, PT ;  /* 0x000000010200780c */ /* 0x000fe20003f26270 */
[----:B------:R-:W-:Y:S01]  /*0940*/  IMAD.MOV.U32 R9, RZ, RZ, RZ ;  /* 0x000000ffff097224 */ /* 0x000fe200078e00ff */
[----:B------:R-:W-:Y:S02]  /*0950*/  LOP3.LUT R11, R16, 0x1f, RZ, 0xc0, !PT ;  /* 0x0000001f100b7812 */ /* 0x000fe400078ec0ff */
[----:B------:R-:W-:-:S09]  /*0960*/  MOV R5, RZ ;  /* 0x000000ff00057202 */ /* 0x000fd20000000f00 */
[----:B------:R-:W-:Y:S05]  /*0970*/  @!P1 BRA `(.L_x_11) ;  /* 0x0000000000f49947 */ /* 0x000fea0003800000 */
[----:B-12---:R-:W1:Y:S01]  /*0980*/  S2R R4, SR_CgaCtaId ;  /* 0x0000000000047919 */ /* 0x006e620000008800 */
[----:B------:R-:W-:Y:S01]  /*0990*/  MOV R3, 0x400 ;  /* 0x0000040000037802 */ /* 0x000fe20000000f00 */
[----:B------:R-:W-:Y:S01]  /*09a0*/  IMAD.MOV.U32 R6, RZ, RZ, 0x1 ;  /* 0x00000001ff067424 */ /* 0x000fe200078e00ff */
[----:B------:R-:W-:Y:S01]  /*09b0*/  ISETP.NE.AND P2, PT, R0, RZ, PT ;  /* 0x000000ff0000720c */ /* 0x000fe20003f45270 */
[----:B------:R-:W-:Y:S01]  /*09c0*/  IMAD.MOV.U32 R5, RZ, RZ, 0x1 ;  /* 0x00000001ff057424 */ /* 0x000fe200078e00ff */
[----:B-1----:R-:W-:Y:S02]  /*09d0*/  LEA R4, R4, R3, 0x18 ;  /* 0x0000000304047211 */ /* 0x002fe400078ec0ff */
[----:B------:R-:W-:-:S09]  /*09e0*/  SHF.L.U32 R3, R6, 0x1f, RZ ;  /* 0x0000001f06037819 */ /* 0x000fd200000006ff */
.L_x_12:
[----:B-1----:R1:W2:Y:S02]  /*09f0*/  SYNCS.PHASECHK.TRANS64.TRYWAIT P1, [R4+URZ+0x12020], R3 ;  /* 0x01202003040075a7 */ /* 0x0022a4000802017f */
[----:B--2---:R-:W-:Y:S05]  /*0a00*/  @!P1 NANOSLEEP.SYNCS 0x989680 ;  /* 0x009896800000995d */ /* 0x004fea0003900000 */
[----:B------:R-:W2:Y:S02]  /*0a10*/  @!P1 SYNCS.PHASECHK.TRANS64 P1, [R4+URZ+0x12020], R3 ;  /* 0x01202003040095a7 */ /* 0x000ea4000802007f */
[----:B--2---:R-:W-:Y:S05]  /*0a20*/  @!P1 BRA `(.L_x_12) ;  /* 0xfffffffc00f09947 */ /* 0x004fea000383ffff */
[----:B------:R-:W-:Y:S05]  /*0a30*/  @P2 BRA `(.L_x_13) ;  /* 0x0000000000142947 */ /* 0x000fea0003800000 */
[----:B------:R-:W-:Y:S02]  /*0a40*/  ISETP.NE.AND P1, PT, R11, RZ, PT ;  /* 0x000000ff0b00720c */ /* 0x000fe40003f25270 */
[----:B-1----:R-:W-:-:S04]  /*0a50*/  MOV R3, 0x4000 ;  /* 0x0000400000037802 */ /* 0x002fc80000000f00 */
[----:B------:R2:W-:Y:S07]  /*0a60*/  SYNCS.ARRIVE.TRANS64 RZ, [R4+URZ+0x12000], R3 ;  /* 0x0120000304ff79a7 */ /* 0x0005ee000800003f */
[----:B------:R-:W-:Y:S05]  /*0a70*/  @!P1 BRA `(.L_x_13) ;  /* 0x0000000000049947 */ /* 0x000fea0003800000 */
[----:B------:R-:W-:Y:S01]  /*0a80*/  BPT.TRAP 0x1 ;  /* 0x000000040000795c */ /* 0x000fe20000300000 */
.L_x_13:
[----:B------:R-:W-:Y:S01]  /*0a90*/  R2UR UR33, R4 ;  /* 0x00000000042172ca */ /* 0x000fe200000e0000 */
[----:B------:R-:W-:Y:S01]  /*0aa0*/  ULDC.64 UR4, c[0x0][0x198] ;  /* 0x0000660000047ab9 */ /* 0x000fe20000000a00 */
[----:B-12---:R-:W1:Y:S01]  /*0ab0*/  S2R R4, SR_CgaCtaId ;  /* 0x0000000000047919 */ /* 0x006e620000008800 */
[----:B------:R-:W-:Y:S01]  /*0ac0*/  UIADD3 UR4, UP0, UR4, 0x1f0, URZ ;  /* 0x000001f004047890 */ /* 0x000fe2000ff1e03f */
[----:B------:R-:W-:Y:S01]  /*0ad0*/  MOV R3, 0x400 ;  /* 0x0000040000037802 */ /* 0x000fe20000000f00 */
[----:B------:R-:W-:Y:S01]  /*0ae0*/  UMOV UR6, 0x0 ;  /* 0x0000000000067882 */ /* 0x000fe20000000000 */
[----:B------:R-:W-:Y:S01]  /*0af0*/  UMOV UR7, 0x10000000 ;  /* 0x1000000000077882 */ /* 0x000fe20000000000 */
[----:B------:R-:W-:Y:S01]  /*0b00*/  UIADD3.X UR5, URZ, UR5, URZ, UP0, !UPT ;  /* 0x000000053f057290 */ /* 0x000fe200087fe43f */
[----:B------:R-:W-:Y:S01]  /*0b10*/  IMAD.MOV.U32 R6, RZ, RZ, 0x1 ;  /* 0x00000001ff067424 */ /* 0x000fe200078e00ff */
[----:B------:R-:W-:Y:S01]  /*0b20*/  UMOV UR34, URZ ;  /* 0x0000003f00227c82 */ /* 0x000fe20008000000 */
[----:B------:R-:W-:Y:S01]  /*0b30*/  UMOV UR35, URZ ;  /* 0x0000003f00237c82 */ /* 0x000fe20008000000 */
[----:B------:R-:W-:Y:S01]  /*0b40*/  ISETP.NE.AND P2, PT, R0, RZ, PT ;  /* 0x000000ff0000720c */ /* 0x000fe20003f45270 */
[----:B------:R-:W-:Y:S01]  /*0b50*/  IMAD.MOV.U32 R9, RZ, RZ, 0x1 ;  /* 0x00000001ff097424 */ /* 0x000fe200078e00ff */
[----:B------:R-:W-:Y:S01]  /*0b60*/  UIADD3 UR32, UR33, 0x2000, URZ ;  /* 0x0000200021207890 */ /* 0x000fe2000fffe03f */
[----:B------:R-:W-:Y:S01]  /*0b70*/  SHF.L.U32 R6, R6, 0x1f, RZ ;  /* 0x0000001f06067819 */ /* 0x000fe200000006ff */
[----:B------:R-:W-:-:S09]  /*0b80*/  UIADD3 UR33, UR33, 0x12000, URZ ;  /* 0x0001200021217890 */ /* 0x000fd2000fffe03f */
[----:B------:R2:W-:Y:S01]  /*0b90*/  UTMALDG.4D [UR32], [UR4], desc[UR6] ;  /* 0x00000620040075b4 */ /* 0x0005e20008019000 */
[----:B-1----:R-:W-:-:S04]  /*0ba0*/  LEA R4, R4, R3, 0x18 ;  /* 0x0000000304047211 */ /* 0x002fc800078ec0ff */
[----:B--2---:R-:W-:-:S07]  /*0bb0*/  LEA R3, R5, R4, 0x3 ;  /* 0x0000000405037211 */ /* 0x004fce00078e18ff */
.L_x_14:
[----:B-1----:R1:W2:Y:S02]  /*0bc0*/  SYNCS.PHASECHK.TRANS64.TRYWAIT P1, [R3+URZ+0x12020], R6 ;  /* 0x01202006030075a7 */ /* 0x0022a4000802017f */
[----:B--2---:R-:W-:Y:S05]  /*0bd0*/  @!P1 NANOSLEEP.SYNCS 0x989680 ;  /* 0x009896800000995d */ /* 0x004fea0003900000 */
[----:B------:R-:W2:Y:S02]  /*0be0*/  @!P1 SYNCS.PHASECHK.TRANS64 P1, [R3+URZ+0x12020], R6 ;  /* 0x01202006030095a7 */ /* 0x000ea4000802007f */
[----:B--2---:R-:W-:Y:S05]  /*0bf0*/  @!P1 BRA `(.L_x_14) ;  /* 0xfffffffc00f09947 */ /* 0x004fea000383ffff */
[----:B------:R-:W-:Y:S05]  /*0c00*/  @P2 BRA `(.L_x_15) ;  /* 0x0000000000142947 */ /* 0x000fea0003800000 */
[----:B------:R-:W-:Y:S01]  /*0c10*/  ISETP.NE.AND P1, PT, R11, RZ, PT ;  /* 0x000000ff0b00720c */ /* 0x000fe20003f25270 */
[----:B-1----:R-:W-:-:S04]  /*0c20*/  IMAD.MOV.U32 R6, RZ, RZ, 0x4000 ;  /* 0x00004000ff067424 */ /* 0x002fc800078e00ff */
[----:B------:R2:W-:Y:S08]  /*0c30*/  SYNCS.ARRIVE.TRANS64 RZ, [R3+URZ+0x12000], R6 ;  /* 0x0120000603ff79a7 */ /* 0x0005f0000800003f */
[----:B------:R-:W-:Y:S05]  /*0c40*/  @!P1 BRA `(.L_x_15) ;  /* 0x0000000000049947 */ /* 0x000fea0003800000 */
[----:B------:R-:W-:Y:S01]  /*0c50*/  BPT.TRAP 0x1 ;  /* 0x000000040000795c */ /* 0x000fe20000300000 */
.L_x_15:
[----:B------:R-:W-:Y:S01]  /*0c60*/  IMAD R4, R5, 0x4000, R4 ;  /* 0x0000400005047824 */ /* 0x000fe200078e0204 */
[----:B------:R-:W-:Y:S01]  /*0c70*/  R2UR UR33, R3 ;  /* 0x00000000032172ca */ /* 0x000fe200000e0000 */
[----:B------:R-:W-:Y:S01]  /*0c80*/  ULDC.64 UR4, c[0x0][0x198] ;  /* 0x0000660000047ab9 */ /* 0x000fe20000000a00 */
[----:B------:R-:W-:Y:S01]  /*0c90*/  UMOV UR6, 0x0 ;  /* 0x0000000000067882 */ /* 0x000fe20000000000 */
[----:B------:R-:W-:Y:S01]  /*0ca0*/  UIADD3 UR4, UP0, UR4, 0x2f0, URZ ;  /* 0x000002f004047890 */ /* 0x000fe2000ff1e03f */
[----:B------:R-:W-:Y:S01]  /*0cb0*/  R2UR UR32, R4 ;  /* 0x00000000042072ca */ /* 0x000fe200000e0000 */
[----:B------:R-:W-:Y:S01]  /*0cc0*/  UMOV UR7, 0x10000000 ;  /* 0x1000000000077882 */ /* 0x000fe20000000000 */
[----:B------:R-:W-:Y:S01]  /*0cd0*/  UMOV UR34, URZ ;  /* 0x0000003f00227c82 */ /* 0x000fe20008000000 */
[----:B------:R-:W-:Y:S01]  /*0ce0*/  UIADD3.X UR5, URZ, UR5, URZ, UP0, !UPT ;  /* 0x000000053f057290 */ /* 0x000fe200087fe43f */
[----:B------:R-:W-:Y:S01]  /*0cf0*/  IADD3 R5, R5, 0x1, RZ ;  /* 0x0000000105057810 */ /* 0x000fe20007ffe0ff */
[----:B------:R-:W-:-:S04]  /*0d00*/  UMOV UR35, URZ ;  /* 0x0000003f00237c82 */ /* 0x000fc80008000000 */
[----:B------:R-:W-:-:S04]  /*0d10*/  UIADD3 UR33, UR33, 0x12000, URZ ;  /* 0x0001200021217890 */ /* 0x000fc8000fffe03f */
[----:B------:R-:W-:-:S09]  /*0d20*/  UIADD3 UR32, UR32, 0x2000, URZ ;  /* 0x0000200020207890 */ /* 0x000fd2000fffe03f */
[----:B------:R3:W-:Y:S02]  /*0d30*/  UTMALDG.4D [UR32], [UR4], desc[UR6] ;  /* 0x00000620040075b4 */ /* 0x0007e40008019000 */
[----:B---3--:R-:W-:Y:S01]  /*0d40*/  NOP ;  /* 0x0000000000007918 */ /* 0x008fe20000000000 */
.L_x_11:
[----:B------:R-:W-:Y:S01]  /*0d50*/  ISETP.GE.AND P1, PT, R2, 0x2, PT ;  /* 0x000000020200780c */ /* 0x000fe20003f26270 */
[----:B-12---:R-:W-:-:S12]  /*0d60*/  IMAD.MOV.U32 R6, RZ, RZ, 0x1 ;  /* 0x00000001ff067424 */ /* 0x006fd800078e00ff */
[----:B------:R-:W-:Y:S05]  /*0d70*/  @!P1 BRA `(.L_x_16) ;  /* 0x0000000400249947 */ /* 0x000fea0003800000 */
[----:B------:R-:W1:Y:S01]  /*0d80*/  S2R R4, SR_CgaCtaId ;  /* 0x0000000000047919 */ /* 0x000e620000008800 */
[----:B------:R-:W-:Y:S01]  /*0d90*/  MOV R3, 0x400 ;  /* 0x0000040000037802 */ /* 0x000fe20000000f00 */
[----:B------:R-:W-:Y:S01]  /*0da0*/  IMAD.MOV.U32 R6, RZ, RZ, 0x1 ;  /* 0x00000001ff067424 */ /* 0x000fe200078e00ff */
[----:B------:R-:W-:-:S04]  /*0db0*/  ISETP.NE.AND P2, PT, R0, RZ, PT ;  /* 0x000000ff0000720c */ /* 0x000fc80003f45270 */
[----:B------:R-:W-:Y:S02]  /*0dc0*/  SHF.L.U32 R6, R6, 0x1f, RZ ;  /* 0x0000001f06067819 */ /* 0x000fe400000006ff */
[----:B-1----:R-:W-:-:S04]  /*0dd0*/  LEA R4, R4, R3, 0x18 ;  /* 0x0000000304047211 */ /* 0x002fc800078ec0ff */
[----:B------:R-:W-:-:S07]  /*0de0*/  LEA R3, R5, R4, 0x3 ;  /* 0x0000000405037211 */ /* 0x000fce00078e18ff */
.L_x_17:
        /* <DEDUP_REMOVED lines=10> */
.L_x_18:
[----:B------:R-:W-:Y:S01]  /*0e90*/  IMAD R4, R5, 0x4000, R4 ;  /* 0x0000400005047824 */ /* 0x000fe200078e0204 */
[----:B------:R-:W-:Y:S01]  /*0ea0*/  R2UR UR33, R3 ;  /* 0x00000000032172ca */ /* 0x000fe200000e0000 */
[----:B------:R-:W-:Y:S01]  /*0eb0*/  ULDC.64 UR4, c[0x0][0x198] ;  /* 0x0000660000047ab9 */ /* 0x000fe20000000a00 */
[----:B------:R-:W-:Y:S01]  /*0ec0*/  R2UR UR35, R9 ;  /* 0x00000000092372ca */ /* 0x000fe200000e0000 */
[----:B------:R-:W-:Y:S01]  /*0ed0*/  UIADD3 UR4, UP0, UR4, 0x1f0, URZ ;  /* 0x000001f004047890 */ /* 0x000fe2000ff1e03f */
[----:B------:R-:W-:Y:S01]  /*0ee0*/  R2UR UR32, R4 ;  /* 0x00000000042072ca */ /* 0x000fe200000e0000 */
[----:B------:R-:W-:Y:S01]  /*0ef0*/  UMOV UR6, 0x0 ;  /* 0x0000000000067882 */ /* 0x000fe20000000000 */
[----:B------:R-:W3:Y:S01]  /*0f00*/  S2R R4, SR_CgaCtaId ;  /* 0x0000000000047919 */ /* 0x000ee20000008800 */
[----:B------:R-:W-:Y:S01]  /*0f10*/  UIADD3.X UR5, URZ, UR5, URZ, UP0, !UPT ;  /* 0x000000053f057290 */ /* 0x000fe200087fe43f */
[----:B------:R-:W-:Y:S01]  /*0f20*/  IADD3 R5, R5, 0x1, RZ ;  /* 0x0000000105057810 */ /* 0x000fe20007ffe0ff */
[----:B------:R-:W-:Y:S01]  /*0f30*/  UMOV UR7, 0x10000000 ;  /* 0x1000000000077882 */ /* 0x000fe20000000000 */
[----:B------:R-:W-:Y:S01]  /*0f40*/  UMOV UR34, URZ ;  /* 0x0000003f00227c82 */ /* 0x000fe20008000000 */
[----:B-12---:R-:W-:-:S02]  /*0f50*/  MOV R3, 0x400 ;  /* 0x0000040000037802 */ /* 0x006fc40000000f00 */
[----:B------:R-:W-:Y:S01]  /*0f60*/  UIADD3 UR33, UR33, 0x12000, URZ ;  /* 0x0001200021217890 */ /* 0x000fe2000fffe03f */
[C---:B------:R-:W-:Y:S01]  /*0f70*/  ISETP.NE.AND P2, PT, R5.reuse, 0x4, PT ;  /* 0x000000040500780c */ /* 0x040fe20003f45270 */
[----:B------:R-:W-:Y:S01]  /*0f80*/  USHF.L.U32 UR35, UR35, 0x7, URZ ;  /* 0x0000000723237899 */ /* 0x000fe2000800063f */
[C---:B------:R-:W-:Y:S01]  /*0f90*/  ISETP.NE.AND P1, PT, R5.reuse, 0x4, PT ;  /* 0x000000040500780c */ /* 0x040fe20003f25270 */
[----:B------:R-:W-:Y:S01]  /*0fa0*/  UIADD3 UR32, UR32, 0x2000, URZ ;  /* 0x0000200020207890 */ /* 0x000fe2000fffe03f */
[----:B------:R-:W-:Y:S02]  /*0fb0*/  SEL R5, R5, RZ, P2 ;  /* 0x000000ff05057207 */ /* 0x000fe40001000000 */
[----:B------:R-:W-:Y:S02]  /*0fc0*/  SEL R6, RZ, 0x1, !P1 ;  /* 0x00000001ff067807 */ /* 0x000fe40004800000 */
[----:B------:R-:W-:-:S04]  /*0fd0*/  ISETP.NE.AND P3, PT, R0, RZ, PT ;  /* 0x000000ff0000720c */ /* 0x000fc80003f65270 */
[----:B------:R1:W-:Y:S01]  /*0fe0*/  UTMALDG.4D [UR32], [UR4], desc[UR6] ;  /* 0x00000620040075b4 */ /* 0x0003e20008019000 */
[----:B---3--:R-:W-:Y:S02]  /*0ff0*/  LEA R4, R4, R3, 0x18 ;  /* 0x0000000304047211 */ /* 0x008fe400078ec0ff */
[----:B------:R-:W-:-:S03]  /*1000*/  SHF.L.U32 R3, R6, 0x1f, RZ ;  /* 0x0000001f06037819 */ /* 0x000fc600000006ff */
[----:B-1----:R-:W-:-:S07]  /*1010*/  IMAD R8, R5, 0x8, R4 ;  /* 0x0000000805087824 */ /* 0x002fce00078e0204 */
.L_x_19:
        /* <DEDUP_REMOVED lines=10> */
.L_x_20:
[----:B------:R-:W-:Y:S01]  /*10c0*/  LEA R4, R5, R4, 0xe ;  /* 0x0000000405047211 */ /* 0x000fe200078e70ff */
[----:B------:R-:W-:Y:S01]  /*10d0*/  ULDC.64 UR4, c[0x0][0x198] ;  /* 0x0000660000047ab9 */ /* 0x000fe20000000a00 */
[----:B------:R-:W-:Y:S01]  /*10e0*/  R2UR UR35, R9 ;  /* 0x00000000092372ca */ /* 0x000fe200000e0000 */
[----:B------:R-:W-:Y:S01]  /*10f0*/  UIADD3 UR4, UP0, UR4, 0x2f0, URZ ;  /* 0x000002f004047890 */ /* 0x000fe2000ff1e03f */
[----:B------:R-:W-:Y:S01]  /*1100*/  R2UR UR33, R8 ;  /* 0x00000000082172ca */ /* 0x000fe200000e0000 */
[----:B------:R-:W-:Y:S01]  /*1110*/  UMOV UR6, 0x0 ;  /* 0x0000000000067882 */ /* 0x000fe20000000000 */
[----:B------:R-:W-:Y:S01]  /*1120*/  R2UR UR32, R4 ;  /* 0x00000000042072ca */ /* 0x000fe200000e0000 */
[----:B------:R-:W-:Y:S01]  /*1130*/  UIADD3.X UR5, URZ, UR5, URZ, UP0, !UPT ;  /* 0x000000053f057290 */ /* 0x000fe200087fe43f */
[----:B------:R-:W-:Y:S01]  /*1140*/  VIADD R5, R5, 0x1 ;  /* 0x0000000105057836 */ /* 0x000fe20000000000 */
[----:B------:R-:W-:Y:S01]  /*1150*/  UMOV UR7, 0x10000000 ;  /* 0x1000000000077882 */ /* 0x000fe20000000000 */
[----:B------:R-:W-:Y:S01]  /*1160*/  UMOV UR34, URZ ;  /* 0x0000003f00227c82 */ /* 0x000fe20008000000 */
[----:B------:R-:W-:-:S02]  /*1170*/  VIADD R9, R9, 0x1 ;  /* 0x0000000109097836 */ /* 0x000fc40000000000 */
[C---:B------:R-:W-:Y:S02]  /*1180*/  ISETP.NE.AND P1, PT, R5.reuse, 0x4, PT ;  /* 0x000000040500780c */ /* 0x040fe40003f25270 */
[----:B------:R-:W-:Y:S02]  /*1190*/  USHF.L.U32 UR35, UR35, 0x7, URZ ;  /* 0x0000000723237899 */ /* 0x000fe4000800063f */
[----:B------:R-:W-:Y:S01]  /*11a0*/  UIADD3 UR33, UR33, 0x12000, URZ ;  /* 0x0001200021217890 */ /* 0x000fe2000fffe03f */
[----:B-12---:R-:W-:Y:S01]  /*11b0*/  SEL R3, RZ, 0x1, P1 ;  /* 0x00000001ff037807 */ /* 0x006fe20000800000 */
[----:B------:R-:W-:Y:S01]  /*11c0*/  UIADD3 UR32, UR32, 0x2000, URZ ;  /* 0x0000200020207890 */ /* 0x000fe2000fffe03f */
[----:B------:R-:W-:Y:S02]  /*11d0*/  SEL R5, R5, RZ, P1 ;  /* 0x000000ff05057207 */ /* 0x000fe40000800000 */
[----:B------:R-:W-:-:S06]  /*11e0*/  LOP3.LUT R6, R6, R3, RZ, 0x3c, !PT ;  /* 0x0000000306067212 */ /* 0x000fcc00078e3cff */
[----:B------:R1:W-:Y:S02]  /*11f0*/  UTMALDG.4D [UR32], [UR4], desc[UR6] ;  /* 0x00000620040075b4 */ /* 0x0003e40008019000 */
[----:B-1----:R-:W-:Y:S01]  /*1200*/  NOP ;  /* 0x0000000000007918 */ /* 0x002fe20000000000 */
.L_x_16:
[----:B------:R-:W-:-:S04]  /*1210*/  SHF.L.U32 R8, R2, 0x1, RZ ;  /* 0x0000000102087819 */ /* 0x000fc800000006ff */
[----:B------:R-:W-:-:S04]  /*1220*/  LOP3.LUT R8, R8, 0xfffffffe, RZ, 0x3c, !PT ;  /* 0xfffffffe08087812 */ /* 0x000fc800078e3cff */
[----:B------:R-:W-:-:S07]  /*1230*/  IADD3 R8, -R8, -0x6, RZ ;  /* 0xfffffffa08087810 */ /* 0x000fce0007ffe1ff */
.L_x_10:
[----:B------:R-:W-:Y:S05]  /*1240*/  BSYNC B0 ;  /* 0x0000000000007941 */ /* 0x000fea0003800000 */
.L_x_9:
[----:B------:R-:W3:Y:S01]  /*1250*/  S2R R11, SR_CgaCtaId ;  /* 0x00000000000b7919 */ /* 0x000ee20000008800 */
[----:B------:R-:W-:Y:S01]  /*1260*/  MOV R2, 0x400 ;  /* 0x0000040000027802 */ /* 0x000fe20000000f00 */
[----:B-12---:R-:W-:Y:S01]  /*1270*/  IMAD.MOV.U32 R4, RZ, RZ, RZ ;  /* 0x000000ffff047224 */ /* 0x006fe200078e00ff */
[----:B------:R-:W-:Y:S02]  /*1280*/  SHF.L.U32 R3, RZ, 0x1f, RZ ;  /* 0x0000001fff037819 */ /* 0x000fe400000006ff */
[----:B---3--:R-:W-:-:S07]  /*1290*/  LEA R2, R11, R2, 0x18 ;  /* 0x000000020b027211 */ /* 0x008fce00078ec0ff */
.L_x_21:
[----:B-1----:R1:W2:Y:S02]  /*12a0*/  SYNCS.PHASECHK.TRANS64.TRYWAIT P1, [R2+URZ+0x12040], R3 ;  /* 0x01204003020075a7 */ /* 0x0022a4000802017f */
[----:B--2---:R-:W-:Y:S05]  /*12b0*/  @!P1 NANOSLEEP.SYNCS 0x989680 ;  /* 0x009896800000995d */ /* 0x004fea0003900000 */
[----:B------:R-:W2:Y:S02]  /*12c0*/  @!P1 SYNCS.PHASECHK.TRANS64 P1, [R2+URZ+0x12040], R3 ;  /* 0x01204003020095a7 */ /* 0x000ea4000802007f */
[----:B--2---:R-:W-:Y:S05]  /*12d0*/  @!P1 BRA `(.L_x_21) ;  /* 0xfffffffc00f09947 */ /* 0x004fea000383ffff */
[----:B------:R-:W2:Y:S01]  /*12e0*/  LDC R11, c[0x0][0x28c] ;  /* 0x0000a300ff0b7b82 */ /* 0x000ea20000000800 */
[----:B-1----:R-:W-:Y:S02]  /*12f0*/  SHF.R.S32.HI R3, RZ, 0x1f, R0 ;  /* 0x0000001fff037819 */ /* 0x002fe40000011400 */
[----:B------:R-:W-:Y:S01]  /*1300*/  SHF.L.U32 R17, RZ, 0x1f, RZ ;  /* 0x0000001fff117819 */ /* 0x000fe200000006ff */
[----:B--2---:R-:W-:Y:S01]  /*1310*/  VIADD R12, R11, 0x7f ;  /* 0x0000007f0b0c7836 */ /* 0x004fe20000000000 */
[----:B------:R-:W-:-:S04]  /*1320*/  LEA.HI R11, R3, R0, RZ, 0x5 ;  /* 0x00000000030b7211 */ /* 0x000fc800078f28ff */
[----:B------:R-:W-:Y:S02]  /*1330*/  SHF.R.S32.HI R13, RZ, 0x1f, R12 ;  /* 0x0000001fff0d7819 */ /* 0x000fe4000001140c */
[----:B------:R-:W-:Y:S02]  /*1340*/  SHF.R.S32.HI R11, RZ, 0x5, R11 ;  /* 0x00000005ff0b7819 */ /* 0x000fe4000001140b */
[----:B------:R-:W-:Y:S02]  /*1350*/  LEA.HI R13, R13, R12, RZ, 0x7 ;  /* 0x0000000c0d0d7211 */ /* 0x000fe400078f38ff */
[----:B------:R-:W-:Y:S02]  /*1360*/  LEA R11, R11, UR11, 0x4 ;  /* 0x0000000b0b0b7c11 */ /* 0x000fe4000f8e20ff */
[----:B------:R-:W-:-:S07]  /*1370*/  SHF.R.S32.HI R15, RZ, 0x7, R13 ;  /* 0x00000007ff0f7819 */ /* 0x000fce000001140d */
.L_x_22:
[----:B-1----:R1:W2:Y:S02]  /*1380*/  SYNCS.PHASECHK.TRANS64.TRYWAIT P1, [R2+URZ+0x12000], R17 ;  /* 0x01200011020075a7 */ /* 0x0022a4000802017f */
[----:B--2---:R-:W-:Y:S05]  /*1390*/  @!P1 NANOSLEEP.SYNCS 0x989680 ;  /* 0x009896800000995d */ /* 0x004fea0003900000 */
[----:B------:R-:W2:Y:S02]  /*13a0*/  @!P1 SYNCS.PHASECHK.TRANS64 P1, [R2+URZ+0x12000], R17 ;  /* 0x01200011020095a7 */ /* 0x000ea4000802007f */
[----:B--2---:R-:W-:Y:S05]  /*13b0*/  @!P1 BRA `(.L_x_22) ;  /* 0xfffffffc00f09947 */ /* 0x004fea000383ffff */
[----:B------:R-:W-:Y:S01]  /*13c0*/  LEA.HI R3, R3, R0, RZ, 0x2 ;  /* 0x0000000003037211 */ /* 0x000fe200078f10ff */
[----:B------:R-:W-:Y:S05]  /*13d0*/  WARPSYNC.ALL ;  /* 0x0000000000007948 */ /* 0x000fea0003800000 */
[--C-:B------:R-:W-:Y:S02]  /*13e0*/  SHF.R.S32.HI R14, RZ, 0x2, R3.reuse ;  /* 0x00000002ff0e7819 */ /* 0x100fe40000011403 */
[----:B------:R-:W-:Y:S02]  /*13f0*/  SHF.R.S32.HI R13, RZ, 0x1f, R3 ;  /* 0x0000001fff0d7819 */ /* 0x000fe40000011403 */
[----:B------:R-:W-:-:S02]  /*1400*/  LOP3.LUT R3, R3, 0x7ffffffc, RZ, 0xc0, !PT ;  /* 0x7ffffffc03037812 */ /* 0x000fc400078ec0ff */
[----:B------:R-:W-:Y:S02]  /*1410*/  LEA.HI R13, R13, R14, RZ, 0x3 ;  /* 0x0000000e0d0d7211 */ /* 0x000fe400078f18ff */
[----:B------:R-:W-:Y:S02]  /*1420*/  IADD3 R12, -R3, R0, RZ ;  /* 0x00000000030c7210 */ /* 0x000fe40007ffe1ff */
[----:B------:R-:W-:Y:S02]  /*1430*/  LOP3.LUT R3, R13, 0xfffffff8, RZ, 0xc0, !PT ;  /* 0xfffffff80d037812 */ /* 0x000fe400078ec0ff */
[----:B------:R-:W-:Y:S01]  /*1440*/  VIMNMX R20, R15, R20, PT ;  /* 0x000000140f147248 */ /* 0x000fe20003fe0100 */
[----:B------:R-:W-:Y:S01]  /*1450*/  IMAD.SHL.U32 R12, R12, 0x2, RZ ;  /* 0x000000020c0c7824 */ /* 0x000fe200078e00ff */
[----:B------:R-:W-:Y:S02]  /*1460*/  IADD3 R3, R11, R14, -R3 ;  /* 0x0000000e0b037210 */ /* 0x000fe40007ffe803 */
[C---:B------:R-:W-:Y:S01]  /*1470*/  R2UR UR14, R2.reuse ;  /* 0x00000000020e72ca */ /* 0x040fe200000e0000 */
[----:B------:R-:W-:Y:S01]  /*1480*/  WARPGROUP.ARRIVE ;  /* 0x00000000000079c5 */ /* 0x000fe20000000000 */
[----:B------:R-:W-:Y:S01]  /*1490*/  R2UR UR4, R2 ;  /* 0x00000000020472ca */ /* 0x000fe200000e0000 */
[----:B------:R-:W-:Y:S01]  /*14a0*/  UMOV UR25, 0x40000040 ;  /* 0x4000004000197882 */ /* 0x000fe20000000000 */
[----:B------:R-:W-:Y:S01]  /*14b0*/  UMOV UR27, 0x40000040 ;  /* 0x40000040001b7882 */ /* 0x000fe20000000000 */
[----:B------:R-:W-:Y:S01]  /*14c0*/  UMOV UR5, 0x40000040 ;  /* 0x4000004000057882 */ /* 0x000fe20000000000 */
[----:B------:R-:W-:Y:S01]  /*14d0*/  UMOV UR7, 0x40000040 ;  /* 0x4000004000077882 */ /* 0x000fe20000000000 */
[----:B------:R-:W-:Y:S01]  /*14e0*/  UMOV UR17, 0x40000040 ;  /* 0x4000004000117882 */ /* 0x000fe20000000000 */
[----:B------:R-:W-:Y:S01]  /*14f0*/  UMOV UR19, 0x40000040 ;  /* 0x4000004000137882 */ /* 0x000fe20000000000 */
[----:B------:R-:W-:Y:S01]  /*1500*/  UMOV UR21, 0x40000040 ;  /* 0x4000004000157882 */ /* 0x000fe20000000000 */
[----:B------:R-:W-:Y:S01]  /*1510*/  UMOV UR23, 0x40000040 ;  /* 0x4000004000177882 */ /* 0x000fe20000000000 */
[C---:B------:R-:W-:Y:S01]  /*1520*/  IADD3 R18, R12.reuse, 0x9, RZ ;  /* 0x000000090c127810 */ /* 0x040fe20007ffe0ff */
[C---:B------:R-:W-:Y:S01]  /*1530*/  VIADD R14, R12.reuse, 0x8 ;  /* 0x000000080c0e7836 */ /* 0x040fe20000000000 */
[----:B------:R-:W-:Y:S01]  /*1540*/  UIADD3 UR14, UR14, 0x2000, URZ ;  /* 0x000020000e0e7890 */ /* 0x000fe2000fffe03f */
[C---:B------:R-:W-:Y:S01]  /*1550*/  ISETP.GT.AND P2, PT, R3.reuse, R12, PT ;  /* 0x0000000c0300720c */ /* 0x040fe20003f44270 */
[----:B------:R-:W-:Y:S01]  /*1560*/  USHF.R.U32.HI UR4, URZ, 0x4, UR4 ;  /* 0x000000043f047899 */ /* 0x000fe20008011604 */
[C---:B------:R-:W-:Y:S01]  /*1570*/  ISETP.GE.AND P4, PT, R3.reuse, R18, PT ;  /* 0x000000120300720c */ /* 0x040fe20003f86270 */
[----:B------:R-:W-:Y:S01]  /*1580*/  USHF.R.U32.HI UR14, URZ, 0x4, UR14 ;  /* 0x000000043f0e7899 */ /* 0x000fe2000801160e */
[C---:B------:R-:W-:Y:S01]  /*1590*/  VIADD R18, R12.reuse, 0x19 ;  /* 0x000000190c127836 */ /* 0x040fe20000000000 */
[----:B------:R-:W-:Y:S01]  /*15a0*/  ULOP3.LUT UR4, UR4, 0x3fff, URZ, 0xc0, !UPT ;  /* 0x00003fff04047892 */ /* 0x000fe2000f8ec03f */
[C---:B------:R-:W-:Y:S01]  /*15b0*/  ISETP.GE.AND P1, PT, R3.reuse, R12, PT ;  /* 0x0000000c0300720c */ /* 0x040fe20003f26270 */
[----:B------:R-:W-:Y:S01]  /*15c0*/  ULOP3.LUT UR14, UR14, 0x3fff, URZ, 0xc0, !UPT ;  /* 0x00003fff0e0e7892 */ /* 0x000fe2000f8ec03f */
[C---:B------:R-:W-:Y:S01]  /*15d0*/  VIADD R88, R12.reuse, 0x11 ;  /* 0x000000110c587836 */ /* 0x040fe20000000000 */
[----:B------:R-:W-:Y:S01]  /*15e0*/  ULOP3.LUT UR8, UR4, 0x10000, URZ, 0xfc, !UPT ;  /* 0x0001000004087892 */ /* 0x000fe2000f8efc3f */
[C---:B------:R-:W-:Y:S01]  /*15f0*/  ISETP.GE.AND P3, PT, R3.reuse, R14, PT ;  /* 0x0000000e0300720c */ /* 0x040fe20003f66270 */
[----:B------:R-:W-:Y:S01]  /*1600*/  ULOP3.LUT UR28, UR14, 0x10000, URZ, 0xfc, !UPT ;  /* 0x000100000e1c7892 */ /* 0x000fe2000f8efc3f */
[C---:B------:R-:W-:Y:S01]  /*1610*/  IADD3 R14, R12.reuse, 0x18, RZ ;  /* 0x000000180c0e7810 */ /* 0x040fe20007ffe0ff */
[----:B------:R-:W-:Y:S01]  /*1620*/  UIADD3 UR4, UR8, 0x2, URZ ;  /* 0x0000000208047890 */ /* 0x000fe2000fffe03f */
[C---:B------:R-:W-:Y:S01]  /*1630*/  ISETP.GE.AND P5, PT, R3.reuse, R88, PT ;  /* 0x000000580300720c */ /* 0x040fe20003fa6270 */
[----:B------:R-:W-:Y:S01]  /*1640*/  UIADD3 UR6, UR28, 0x2, URZ ;  /* 0x000000021c067890 */ /* 0x000fe2000fffe03f */
[----:B------:R-:W-:Y:S01]  /*1650*/  VIADD R22, R12, 0x10 ;  /* 0x000000100c167836 */ /* 0x000fe20000000000 */
[----:B------:R-:W-:Y:S01]  /*1660*/  UMOV UR24, UR8 ;  /* 0x0000000800187c82 */ /* 0x000fe20008000000 */
[----:B------:R-:W-:Y:S01]  /*1670*/  UMOV UR26, UR28 ;  /* 0x0000001c001a7c82 */ /* 0x000fe20008000000 */
[----:B------:R-:W-:Y:S01]  /*1680*/  UIADD3 UR16, UR8, 0x4, URZ ;  /* 0x0000000408107890 */ /* 0x000fe2000fffe03f */
[----:B------:R-:W-:Y:S01]  /*1690*/  HGMMA.64x128x16.F32.BF16 R24, gdesc[UR24], RZ, !UPT, gsb0 ;  /* 0x01e00000181879f0 */ /* 0x000fe2000c0018ff */
[----:B------:R-:W-:Y:S01]  /*16a0*/  UIADD3 UR18, UR28, 0x4, URZ ;  /* 0x000000041c127890 */ /* 0x000fe2000fffe03f */
[----:B------:R-:W-:Y:S01]  /*16b0*/  ISETP.GE.AND P6, PT, R3, R22, PT ;  /* 0x000000160300720c */ /* 0x000fe20003fc6270 */
[----:B------:R-:W-:Y:S01]  /*16c0*/  UIADD3 UR20, UR8, 0x6, URZ ;  /* 0x0000000608147890 */ /* 0x000fe2000fffe03f */
[----:B------:R-:W-:Y:S01]  /*16d0*/  P2R R11, PR, RZ, 0x1 ;  /* 0x00000001ff0b7803 */ /* 0x000fe20000000000 */
[----:B------:R-:W-:Y:S01]  /*16e0*/  UIADD3 UR22, UR28, 0x6, URZ ;  /* 0x000000061c167890 */ /* 0x000fe2000fffe03f */
[----:B------:R-:W-:-:S02]  /*16f0*/  WARPGROUP.DEPBAR.LE gsb0, 0x0 ;  /* 0x00008000000079c5 */ /* 0x000fc40000010000 */
[----:B------:R-:W-:-:S06]  /*1700*/  WARPGROUP.ARRIVE ;  /* 0x00000000000079c5 */ /* 0x000fcc0000000000 */
[----:B------:R-:W-:Y:S01]  /*1710*/  HGMMA.64x128x16.F32.BF16 R24, gdesc[UR4], R24, gsb0 ;  /* 0x01e00000041879f0 */ /* 0x000fe20008001818 */
[----:B------:R-:W-:Y:S02]  /*1720*/  ULDC UR6, c[0x0][0x604] ;  /* 0x0001810000067ab9 */ /* 0x000fe40000000800 */
[----:B------:R-:W-:Y:S02]  /*1730*/  WARPGROUP.DEPBAR.LE gsb0, 0x0 ;  /* 0x00008000000079c5 */ /* 0x000fe40000010000 */
[----:B------:R-:W-:-:S07]  /*1740*/  WARPGROUP.ARRIVE ;  /* 0x00000000000079c5 */ /* 0x000fce0000000000 */
[----:B------:R-:W-:Y:S03]  /*1750*/  HGMMA.64x128x16.F32.BF16 R24, gdesc[UR16], R24, gsb0 ;  /* 0x01e00000101879f0 */ /* 0x000fe60008001818 */
[----:B------:R-:W-:Y:S02]  /*1760*/  WARPGROUP.DEPBAR.LE gsb0, 0x0 ;  /* 0x00008000000079c5 */ /* 0x000fe40000010000 */
[----:B------:R-:W-:-:S07]  /*1770*/  WARPGROUP.ARRIVE ;  /* 0x00000000000079c5 */ /* 0x000fce0000000000 */
[----:B------:R-:W-:Y:S03]  /*1780*/  HGMMA.64x128x16.F32.BF16 R24, gdesc[UR20], R24, gsb0 ;  /* 0x01e00000141879f0 */ /* 0x000fe60008001818 */
[----:B------:R-:W-:Y:S02]  /*1790*/  WARPGROUP.DEPBAR.LE gsb0, 0x0 ;  /* 0x00008000000079c5 */ /* 0x000fe40000010000 */
[----:B------:R-:W-:Y:S02]  /*17a0*/  FSEL R25, R25, -INF , P2 ;  /* 0xff80000019197808 */ /* 0x000fe40001000000 */
[----:B------:R-:W-:Y:S02]  /*17b0*/  FSEL R31, R31, -INF , P2 ;  /* 0xff8000001f1f7808 */ /* 0x000fe40001000000 */
[----:B------:R-:W-:Y:S02]  /*17c0*/  ISETP.GE.AND P2, PT, R3, R18, PT ;  /* 0x000000120300720c */ /* 0x000fe40003f46270 */
[----:B------:R-:W-:-:S02]  /*17d0*/  IADD3 R18, R12, 0x21, RZ ;  /* 0x000000210c127810 */ /* 0x000fc40007ffe0ff */
[----:B------:R-:W-:Y:S02]  /*17e0*/  FSEL R24, R24, -INF , P1 ;  /* 0xff80000018187808 */ /* 0x000fe40000800000 */
[----:B------:R-:W-:Y:S02]  /*17f0*/  FSEL R29, R29, -INF , P4 ;  /* 0xff8000001d1d7808 */ /* 0x000fe40002000000 */
[----:B------:R-:W-:Y:S02]  /*1800*/  FSEL R35, R35, -INF , P4 ;  /* 0xff80000023237808 */ /* 0x000fe40002000000 */
[----:B------:R-:W-:Y:S01]  /*1810*/  ISETP.GE.AND P4, PT, R3, R18, PT ;  /* 0x000000120300720c */ /* 0x000fe20003f86270 */
[----:B------:R-:W-:Y:S01]  /*1820*/  VIADD R18, R12, 0x29 ;  /* 0x000000290c127836 */ /* 0x000fe20000000000 */
[----:B------:R-:W-:Y:S02]  /*1830*/  FSEL R28, R28, -INF , P3 ;  /* 0xff8000001c1c7808 */ /* 0x000fe40001800000 */
[----:B------:R-:W-:-:S02]  /*1840*/  FMNMX R13, R24, R25, !PT ;  /* 0x00000019180d7209 */ /* 0x000fc40007800000 */
[----:B------:R-:W-:Y:S02]  /*1850*/  FSEL R30, R30, -INF , P1 ;  /* 0xff8000001e1e7808 */ /* 0x000fe40000800000 */
[----:B------:R-:W-:Y:S01]  /*1860*/  ISETP.GE.AND P1, PT, R3, R14, PT ;  /* 0x0000000e0300720c */ /* 0x000fe20003f26270 */
[----:B------:R-:W-:Y:S01]  /*1870*/  VIADD R14, R12, 0x20 ;  /* 0x000000200c0e7836 */ /* 0x000fe20000000000 */
[----:B------:R-:W-:Y:S02]  /*1880*/  FSEL R33, R33, -INF , P5 ;  /* 0xff80000021217808 */ /* 0x000fe40002800000 */
[----:B------:R-:W-:Y:S02]  /*1890*/  FSEL R39, R39, -INF , P5 ;  /* 0xff80000027277808 */ /* 0x000fe40002800000 */
[----:B------:R-:W-:Y:S02]  /*18a0*/  ISETP.GE.AND P5, PT, R3, R18, PT ;  /* 0x000000120300720c */ /* 0x000fe40003fa6270 */
[----:B------:R-:W-:-:S02]  /*18b0*/  FMNMX R18, R28, R13, !PT ;  /* 0x0000000d1c127209 */ /* 0x000fc40007800000 */
[----:B------:R-:W-:Y:S02]  /*18c0*/  FSEL R34, R34, -INF , P3 ;  /* 0xff80000022227808 */ /* 0x000fe40001800000 */
[----:B------:R-:W-:Y:S01]  /*18d0*/  ISETP.GE.AND P3, PT, R3, R14, PT ;  /* 0x0000000e0300720c */ /* 0x000fe20003f66270 */
[----:B------:R-:W-:Y:S01]  /*18e0*/  VIADD R14, R12, 0x28 ;  /* 0x000000280c0e7836 */ /* 0x000fe20000000000 */
[----:B------:R-:W-:Y:S02]  /*18f0*/  FSEL R32, R32, -INF , P6 ;  /* 0xff80000020207808 */ /* 0x000fe40003000000 */
[----:B------:R-:W-:Y:S02]  /*1900*/  FMNMX R13, R29, R18, !PT ;  /* 0x000000121d0d7209 */ /* 0x000fe40007800000 */
[----:B------:R-:W-:Y:S02]  /*1910*/  FSEL R38, R38, -INF , P6 ;  /* 0xff80000026267808 */ /* 0x000fe40003000000 */
[----:B------:R-:W-:-:S02]  /*1920*/  FMNMX R18, R32, R13, !PT ;  /* 0x0000000d20127209 */ /* 0x000fc40007800000 */
[----:B------:R-:W-:Y:S02]  /*1930*/  ISETP.GE.AND P6, PT, R3, R14, PT ;  /* 0x0000000e0300720c */ /* 0x000fe40003fc6270 */
[----:B------:R-:W-:Y:S02]  /*1940*/  IADD3 R14, R12, 0x30, RZ ;  /* 0x000000300c0e7810 */ /* 0x000fe40007ffe0ff */
[----:B------:R-:W-:Y:S02]  /*1950*/  FSEL R36, R36, -INF , P1 ;  /* 0xff80000024247808 */ /* 0x000fe40000800000 */
[----:B------:R-:W-:Y:S02]  /*1960*/  FMNMX R13, R33, R18, !PT ;  /* 0x00000012210d7209 */ /* 0x000fe40007800000 */
[----:B------:R-:W-:Y:S02]  /*1970*/  FSEL R42, R42, -INF , P1 ;  /* 0xff8000002a2a7808 */ /* 0x000fe40000800000 */
[----:B------:R-:W-:Y:S01]  /*1980*/  ISETP.GE.AND P1, PT, R3, R14, PT ;  /* 0x0000000e0300720c */ /* 0x000fe20003f26270 */
[----:B------:R-:W-:Y:S01]  /*1990*/  VIADD R14, R12, 0x31 ;  /* 0x000000310c0e7836 */ /* 0x000fe20000000000 */
[----:B------:R-:W-:-:S02]  /*19a0*/  FSEL R37, R37, -INF , P2 ;  /* 0xff80000025257808 */ /* 0x000fc40001000000 */
[----:B------:R-:W-:Y:S02]  /*19b0*/  FMNMX R18, R36, R13, !PT ;  /* 0x0000000d24127209 */ /* 0x000fe40007800000 */
[----:B------:R-:W-:Y:S02]  /*19c0*/  FSEL R43, R43, -INF , P2 ;  /* 0xff8000002b2b7808 */ /* 0x000fe40001000000 */
[----:B------:R-:W-:Y:S02]  /*19d0*/  FSEL R40, R40, -INF , P3 ;  /* 0xff80000028287808 */ /* 0x000fe40001800000 */
[----:B------:R-:W-:Y:S02]  /*19e0*/  FMNMX R13, R37, R18, !PT ;  /* 0x00000012250d7209 */ /* 0x000fe40007800000 */
[----:B------:R-:W-:Y:S01]  /*19f0*/  ISETP.GE.AND P2, PT, R3, R14, PT ;  /* 0x0000000e0300720c */ /* 0x000fe20003f46270 */
[----:B------:R-:W-:Y:S01]  /*1a00*/  VIADD R14, R12, 0x38 ;  /* 0x000000380c0e7836 */ /* 0x000fe20000000000 */
[----:B------:R-:W-:-:S02]  /*1a10*/  FSEL R41, R41, -INF , P4 ;  /* 0xff80000029297808 */ /* 0x000fc40002000000 */
[----:B------:R-:W-:Y:S02]  /*1a20*/  FMNMX R18, R40, R13, !PT ;  /* 0x0000000d28127209 */ /* 0x000fe40007800000 */
[----:B------:R-:W-:Y:S02]  /*1a30*/  FSEL R46, R46, -INF , P3 ;  /* 0xff8000002e2e7808 */ /* 0x000fe40001800000 */
[----:B------:R-:W-:Y:S02]  /*1a40*/  ISETP.GE.AND P3, PT, R3, R14, PT ;  /* 0x0000000e0300720c */ /* 0x000fe40003f66270 */
[----:B------:R-:W-:Y:S02]  /*1a50*/  IADD3 R14, R12, 0x39, RZ ;  /* 0x000000390c0e7810 */ /* 0x000fe40007ffe0ff */
[----:B------:R-:W-:Y:S02]  /*1a60*/  FSEL R44, R44, -INF , P6 ;  /* 0xff8000002c2c7808 */ /* 0x000fe40003000000 */
        /* <DEDUP_REMOVED lines=14> */
[----:B------:R-:W-:-:S02]  /*1b50*/  ISETP.GE.AND P5, PT, R3, R14, PT ;  /* 0x0000000e0300720c */ /* 0x000fc40003fa6270 */
[----:B------:R-:W-:Y:S02]  /*1b60*/  FSEL R52, R52, -INF , P3 ;  /* 0xff80000034347808 */ /* 0x000fe40001800000 */
[----:B------:R-:W-:Y:S01]  /*1b70*/  FMNMX R13, R49, R18, !PT ;  /* 0x00000012310d7209 */ /* 0x000fe20007800000 */
[C---:B------:R-:W-:Y:S01]  /*1b80*/  VIADD R18, R12.reuse, 0x59 ;  /* 0x000000590c127836 */ /* 0x040fe20000000000 */
[----:B------:R-:W-:Y:S02]  /*1b90*/  IADD3 R14, R12, 0x48, RZ ;  /* 0x000000480c0e7810 */ /* 0x000fe40007ffe0ff */
[----:B------:R-:W-:Y:S02]  /*1ba0*/  FSEL R54, R54, -INF , P1 ;  /* 0xff80000036367808 */ /* 0x000fe40000800000 */
[----:B------:R-:W-:Y:S02]  /*1bb0*/  FSEL R53, R53, -INF , P4 ;  /* 0xff80000035357808 */ /* 0x000fe40002000000 */
[----:B------:R-:W-:-:S02]  /*1bc0*/  FMNMX R22, R52, R13, !PT ;  /* 0x0000000d34167209 */ /* 0x000fc40007800000 */
[----:B------:R-:W-:Y:S01]  /*1bd0*/  ISETP.GE.AND P1, PT, R3, R14, PT ;  /* 0x0000000e0300720c */ /* 0x000fe20003f26270 */
[----:B------:R-:W-:Y:S01]  /*1be0*/  VIADD R14, R12, 0x49 ;  /* 0x000000490c0e7836 */ /* 0x000fe20000000000 */
[----:B------:R-:W-:Y:S02]  /*1bf0*/  FSEL R56, R56, -INF , P6 ;  /* 0xff80000038387808 */ /* 0x000fe40003000000 */
[----:B------:R-:W-:Y:S02]  /*1c00*/  FMNMX R13, R53, R22, !PT ;  /* 0x00000016350d7209 */ /* 0x000fe40007800000 */
[----:B------:R-:W-:Y:S02]  /*1c10*/  FSEL R55, R55, -INF , P2 ;  /* 0xff80000037377808 */ /* 0x000fe40001000000 */
[----:B------:R-:W-:Y:S01]  /*1c20*/  ISETP.GE.AND P2, PT, R3, R14, PT ;  /* 0x0000000e0300720c */ /* 0x000fe20003f46270 */
[----:B------:R-:W-:Y:S01]  /*1c30*/  VIADD R14, R12, 0x50 ;  /* 0x000000500c0e7836 */ /* 0x000fe20000000000 */
[----:B------:R-:W-:-:S02]  /*1c40*/  FSEL R57, R57, -INF , P5 ;  /* 0xff80000039397808 */ /* 0x000fc40002800000 */
[----:B------:R-:W-:Y:S02]  /*1c50*/  FMNMX R22, R56, R13, !PT ;  /* 0x0000000d38167209 */ /* 0x000fe40007800000 */
[----:B------:R-:W-:Y:S02]  /*1c60*/  ISETP.GE.AND P0, PT, R3, R18, PT ;  /* 0x000000120300720c */ /* 0x000fe40003f06270 */
[----:B------:R-:W-:Y:S02]  /*1c70*/  IADD3 R18, R12, 0x60, RZ ;  /* 0x000000600c127810 */ /* 0x000fe40007ffe0ff */
[----:B------:R-:W-:Y:S02]  /*1c80*/  FSEL R58, R58, -INF , P3 ;  /* 0xff8000003a3a7808 */ /* 0x000fe40001800000 */
[----:B------:R-:W-:Y:S02]  /*1c90*/  FSEL R60, R60, -INF , P1 ;  /* 0xff8000003c3c7808 */ /* 0x000fe40000800000 */
[----:B------:R-:W-:-:S02]  /*1ca0*/  FMNMX R13, R57, R22, !PT ;  /* 0x00000016390d7209 */ /* 0x000fc40007800000 */
[C---:B------:R-:W-:Y:S02]  /*1cb0*/  ISETP.GE.AND P3, PT, R3.reuse, R14, PT ;  /* 0x0000000e0300720c */ /* 0x040fe40003f66270 */
[----:B------:R-:W-:Y:S02]  /*1cc0*/  FSEL R66, R66, -INF , P1 ;  /* 0xff80000042427808 */ /* 0x000fe40000800000 */
[C---:B------:R-:W-:Y:S02]  /*1cd0*/  IADD3 R14, R12.reuse, 0x51, RZ ;  /* 0x000000510c0e7810 */ /* 0x040fe40007ffe0ff */
[----:B------:R-:W-:Y:S01]  /*1ce0*/  ISETP.GE.AND P1, PT, R3, R18, PT ;  /* 0x000000120300720c */ /* 0x000fe20003f26270 */
[----:B------:R-:W-:Y:S01]  /*1cf0*/  VIADD R18, R12, 0x61 ;  /* 0x000000610c127836 */ /* 0x000fe20000000000 */
[----:B------:R-:W-:Y:S02]  /*1d00*/  FSEL R61, R61, -INF , P2 ;  /* 0xff8000003d3d7808 */ /* 0x000fe40001000000 */
[----:B------:R-:W-:-:S02]  /*1d10*/  FMNMX R22, R60, R13, !PT ;  /* 0x0000000d3c167209 */ /* 0x000fc40007800000 */
[----:B------:R-:W-:Y:S02]  /*1d20*/  FSEL R59, R59, -INF , P4 ;  /* 0xff8000003b3b7808 */ /* 0x000fe40002000000 */
[----:B------:R-:W-:Y:S01]  /*1d30*/  ISETP.GE.AND P4, PT, R3, R14, PT ;  /* 0x0000000e0300720c */ /* 0x000fe20003f86270 */
[C---:B------:R-:W-:Y:S01]  /*1d40*/  VIADD R14, R12.reuse, 0x58 ;  /* 0x000000580c0e7836 */ /* 0x040fe20000000000 */
[----:B------:R-:W-:Y:S02]  /*1d50*/  FSEL R67, R67, -INF , P2 ;  /* 0xff80000043437808 */ /* 0x000fe40001000000 */
[----:B------:R-:W-:Y:S01]  /*1d60*/  ISETP.GE.AND P2, PT, R3, R18, PT ;  /* 0x000000120300720c */ /* 0x000fe20003f46270 */
[----:B------:R-:W-:Y:S01]  /*1d70*/  VIADD R18, R12, 0x68 ;  /* 0x000000680c127836 */ /* 0x000fe20000000000 */
[----:B------:R-:W-:Y:S02]  /*1d80*/  FSEL R64, R64, -INF , P3 ;  /* 0xff80000040407808 */ /* 0x000fe40001800000 */
[----:B------:R-:W-:-:S02]  /*1d90*/  FMNMX R13, R61, R22, !PT ;  /* 0x000000163d0d7209 */ /* 0x000fc40007800000 */
[----:B------:R-:W-:Y:S02]  /*1da0*/  FSEL R62, R62, -INF , P6 ;  /* 0xff8000003e3e7808 */ /* 0x000fe40003000000 */
[----:B------:R-:W-:Y:S02]  /*1db0*/  ISETP.GE.AND P6, PT, R3, R14, PT ;  /* 0x0000000e0300720c */ /* 0x000fe40003fc6270 */
[----:B------:R-:W-:Y:S02]  /*1dc0*/  FSEL R65, R65, -INF , P4 ;  /* 0xff80000041417808 */ /* 0x000fe40002000000 */
[----:B------:R-:W-:Y:S02]  /*1dd0*/  FMNMX R22, R64, R13, !PT ;  /* 0x0000000d40167209 */ /* 0x000fe40007800000 */
[----:B------:R-:W-:Y:S02]  /*1de0*/  FSEL R70, R70, -INF , P3 ;  /* 0xff80000046467808 */ /* 0x000fe40001800000 */
[----:B------:R-:W-:-:S02]  /*1df0*/  ISETP.GE.AND P3, PT, R3, R18, PT ;  /* 0x000000120300720c */ /* 0x000fc40003f66270 */
        /* <DEDUP_REMOVED lines=17> */
[----:B------:R-:W-:Y:S02]  /*1f10*/  FSEL R76, R76, -INF , P3 ;  /* 0xff8000004c4c7808 */ /* 0x000fe40001800000 */
[----:B------:R-:W-:Y:S01]  /*1f20*/  FMNMX R13, R73, R22, !PT ;  /* 0x00000016490d7209 */ /* 0x000fe20007800000 */
[C---:B------:R-:W-:Y:S01]  /*1f30*/  VIADD R22, R12.reuse, 0x71 ;  /* 0x000000710c167836 */ /* 0x040fe20000000000 */
[----:B------:R-:W-:-:S02]  /*1f40*/  IADD3 R18, R12, 0x70, RZ ;  /* 0x000000700c127810 */ /* 0x000fc40007ffe0ff */
[----:B------:R-:W-:Y:S02]  /*1f50*/  FSEL R63, R63, -INF , P5 ;  /* 0xff8000003f3f7808 */ /* 0x000fe40002800000 */
[----:B------:R-:W-:Y:S02]  /*1f60*/  FSEL R77, R77, -INF , P4 ;  /* 0xff8000004d4d7808 */ /* 0x000fe40002000000 */
[----:B------:R-:W-:Y:S02]  /*1f70*/  FMNMX R88, R76, R13, !PT ;  /* 0x0000000d4c587209 */ /* 0x000fe40007800000 */
[----:B------:R-:W-:Y:S02]  /*1f80*/  ISETP.GE.AND P5, PT, R3, R18, PT ;  /* 0x000000120300720c */ /* 0x000fe40003fa6270 */
[----:B------:R-:W-:Y:S02]  /*1f90*/  FMNMX R13, R77, R88, !PT ;  /* 0x000000584d0d7209 */ /* 0x000fe40007800000 */
[----:B------:R-:W-:-:S02]  /*1fa0*/  FSEL R80, R80, -INF , P5 ;  /* 0xff80000050507808 */ /* 0x000fc40002800000 */
[----:B------:R-:W-:Y:S02]  /*1fb0*/  ISETP.GE.AND P6, PT, R3, R22, PT ;  /* 0x000000160300720c */ /* 0x000fe40003fc6270 */
[----:B------:R-:W-:Y:S02]  /*1fc0*/  FMNMX R18, R80, R13, !PT ;  /* 0x0000000d50127209 */ /* 0x000fe40007800000 */
[----:B------:R-:W-:Y:S02]  /*1fd0*/  FSEL R81, R81, -INF , P6 ;  /* 0xff80000051517808 */ /* 0x000fe40003000000 */
[----:B------:R-:W-:Y:S02]  /*1fe0*/  P2R R19, PR, RZ, 0x2 ;  /* 0x00000002ff137803 */ /* 0x000fe40000000000 */
[----:B------:R-:W-:Y:S02]  /*1ff0*/  FMNMX R13, R81, R18, !PT ;  /* 0x00000012510d7209 */ /* 0x000fe40007800000 */
[----:B------:R-:W-:-:S02]  /*2000*/  P2R R21, PR, RZ, 0x1 ;  /* 0x00000001ff157803 */ /* 0x000fc40000000000 */
[----:B------:R-:W-:Y:S02]  /*2010*/  FMNMX R18, R84, R13, !PT ;  /* 0x0000000d54127209 */ /* 0x000fe40007800000 */
[----:B------:R-:W-:Y:S02]  /*2020*/  ISETP.GE.AND P0, PT, R3, R14, PT ;  /* 0x0000000e0300720c */ /* 0x000fe40003f06270 */
[----:B------:R-:W-:Y:S02]  /*2030*/  FMNMX R13, R85, R18, !PT ;  /* 0x00000012550d7209 */ /* 0x000fe40007800000 */
[----:B------:R-:W-:Y:S02]  /*2040*/  FSEL R74, R74, -INF , P0 ;  /* 0xff8000004a4a7808 */ /* 0x000fe40000000000 */
[----:B------:R-:W-:Y:S01]  /*2050*/  ISETP.NE.AND P0, PT, R21, RZ, PT ;  /* 0x000000ff1500720c */ /* 0x000fe20003f05270 */
[----:B------:R-:W1:Y:S01]  /*2060*/  SHFL.BFLY PT, R18, R13, 0x1, 0x1f ;  /* 0x0c201f000d127f89 */ /* 0x000e6200000e0000 */
[----:B------:R-:W-:-:S02]  /*2070*/  FSEL R82, R82, -INF , P3 ;  /* 0xff80000052527808 */ /* 0x000fc40001800000 */
[----:B------:R-:W-:Y:S02]  /*2080*/  FSEL R75, R75, -INF , P0 ;  /* 0xff8000004b4b7808 */ /* 0x000fe40000000000 */
[----:B------:R-:W-:Y:S01]  /*2090*/  ISETP.NE.AND P0, PT, R11, RZ, PT ;  /* 0x000000ff0b00720c */ /* 0x000fe20003f05270 */
[----:B------:R-:W-:Y:S01]  /*20a0*/  VIADD R11, R3, 0x8 ;  /* 0x00000008030b7836 */ /* 0x000fe20000000000 */
[----:B------:R-:W-:Y:S02]  /*20b0*/  FSEL R83, R83, -INF , P4 ;  /* 0xff80000053537808 */ /* 0x000fe40002000000 */
[----:B------:R-:W-:Y:S02]  /*20c0*/  FSEL R86, R86, -INF , P5 ;  /* 0xff80000056567808 */ /* 0x000fe40002800000 */
[CC--:B------:R-:W-:Y:S02]  /*20d0*/  ISETP.GE.AND P3, PT, R11.reuse, R12.reuse, PT ;  /* 0x0000000c0b00720c */ /* 0x0c0fe40003f66270 */
[----:B------:R-:W-:-:S02]  /*20e0*/  ISETP.GT.AND P4, PT, R11, R12, PT ;  /* 0x0000000c0b00720c */ /* 0x000fc40003f84270 */
[----:B------:R-:W-:Y:S02]  /*20f0*/  FSEL R22, R26, -INF , P3 ;  /* 0xff8000001a167808 */ /* 0x000fe40001800000 */
[----:B------:R-:W-:Y:S02]  /*2100*/  FSEL R87, R87, -INF , P6 ;  /* 0xff80000057577808 */ /* 0x000fe40003000000 */
[----:B------:R-:W-:Y:S02]  /*2110*/  FSEL R79, R79, -INF , P2 ;  /* 0xff8000004f4f7808 */ /* 0x000fe40001000000 */
[----:B-1----:R-:W-:-:S05]  /*2120*/  FMNMX R17, R13, R18, !PT ;  /* 0x000000120d117209 */ /* 0x002fca0007800000 */
[----:B------:R-:W1:Y:S02]  /*2130*/  SHFL.BFLY PT, R18, R17, 0x2, 0x1f ;  /* 0x0c401f0011127f89 */ /* 0x000e6400000e0000 */
[----:B-1----:R-:W-:-:S04]  /*2140*/  FMNMX R18, R17, R18, !PT ;  /* 0x0000001211127209 */ /* 0x002fc80007800000 */
[----:B------:R-:W-:-:S04]  /*2150*/  FSETP.NEU.AND P1, PT, R18, -INF , PT ;  /* 0xff8000001200780b */ /* 0x000fc80003f2d000 */
[----:B------:R-:W-:Y:S02]  /*2160*/  FSEL R15, R18, RZ, P1 ;  /* 0x000000ff120f7208 */ /* 0x000fe40000800000 */
[----:B------:R-:W-:-:S03]  /*2170*/  ISETP.NE.AND P1, PT, R19, RZ, PT ;  /* 0x000000ff1300720c */ /* 0x000fc60003f25270 */
[----:B------:R-:W-:Y:S01]  /*2180*/  FMUL R15, R15, UR6 ;  /* 0x000000060f0f7c20 */ /* 0x000fe20008400000 */
[----:B------:R-:W-:-:S03]  /*2190*/  FSEL R78, R78, -INF , P1 ;  /* 0xff8000004e4e7808 */ /* 0x000fc60000800000 */
[--C-:B------:R-:W-:Y:S01]  /*21a0*/  FFMA R24, R24, UR6, -R15.reuse ;  /* 0x0000000618187c23 */ /* 0x100fe2000800080f */
[--C-:B------:R-:W-:Y:S01]  /*21b0*/  FFMA R21, R29, UR6, -R15.reuse ;  /* 0x000000061d157c23 */ /* 0x100fe2000800080f */
[----:B------:R-:W-:Y:S01]  /*21c0*/  FSEL R29, R27, -INF , P4 ;  /* 0xff8000001b1d7808 */ /* 0x000fe20002000000 */
[--C-:B------:R-:W-:Y:S01]  /*21d0*/  FFMA R28, R28, UR6, -R15.reuse ;  /* 0x000000061c1c7c23 */ /* 0x100fe2000800080f */
[--C-:B------:R-:W-:Y:S01]  /*21e0*/  FFMA R32, R32, UR6, -R15.reuse ;  /* 0x0000000620207c23 */ /* 0x100fe2000800080f */
[----:B------:R-:W-:Y:S01]  /*21f0*/  FSETP.GEU.AND P1, PT, R24, -126, PT ;  /* 0xc2fc00001800780b */ /* 0x000fe20003f2e000 */
[--C-:B------:R-:W-:Y:S01]  /*2200*/  FFMA R36, R36, UR6, -R15.reuse ;  /* 0x0000000624247c23 */ /* 0x100fe2000800080f */
[----:B------:R-:W-:Y:S01]  /*2210*/  FMNMX R17, R22, R29, !PT ;  /* 0x0000001d16117209 */ /* 0x000fe20007800000 */
        /* <DEDUP_REMOVED lines=10> */
[----:B------:R-:W-:Y:S01]  /*22c0*/  @!P1 FMUL R24, R24, 0.5 ;  /* 0x3f00000018189820 */ /* 0x000fe20000400000 */
[----:B------:R-:W-:Y:S01]  /*22d0*/  FMNMX R14, R34, R19, !PT ;  /* 0x00000013220e7209 */ /* 0x000fe20007800000 */
[--C-:B------:R-:W-:Y:S01]  /*22e0*/  FFMA R45, R45, UR6, -R15.reuse ;  /* 0x000000062d2d7c23 */ /* 0x100fe2000800080f */
[----:B------:R-:W-:Y:S01]  /*22f0*/  FSETP.GEU.AND P6, PT, R33, -126, PT ;  /* 0xc2fc00002100780b */ /* 0x000fe20003fce000 */
[----:B------:R-:W-:Y:S01]  /*2300*/  @!P3 FMUL R28, R28, 0.5 ;  /* 0x3f0000001c1cb820 */ /* 0x000fe20000400000 */
[----:B------:R-:W-:Y:S01]  /*2310*/  FMNMX R19, R35, R14, !PT ;  /* 0x0000000e23137209 */ /* 0x000fe20007800000 */
[----:B------:R-:W1:Y:S01]  /*2320*/  MUFU.EX2 R24, R24 ;  /* 0x0000001800187308 */ /* 0x000e620000000800 */
[----:B------:R-:W-:Y:S01]  /*2330*/  FSETP.GEU.AND P2, PT, R13, -126, PT ;  /* 0xc2fc00000d00780b */ /* 0x000fe20003f4e000 */
[----:B------:R-:W-:Y:S01]  /*2340*/  @!P5 FMUL R32, R32, 0.5 ;  /* 0x3f0000002020d820 */ /* 0x000fe20000400000 */
[----:B------:R-:W-:Y:S01]  /*2350*/  FMNMX R14, R38, R19, !PT ;  /* 0x00000013260e7209 */ /* 0x000fe20007800000 */
[--C-:B------:R-:W-:Y:S01]  /*2360*/  FFMA R23, R37, UR6, -R15.reuse ;  /* 0x0000000625177c23 */ /* 0x100fe2000800080f */
[--C-:B------:R-:W-:Y:S01]  /*2370*/  FFMA R53, R53, UR6, -R15.reuse ;  /* 0x0000000635357c23 */ /* 0x100fe2000800080f */
[----:B------:R-:W-:Y:S01]  /*2380*/  @!P4 FMUL R21, R21, 0.5 ;  /* 0x3f0000001515c820 */ /* 0x000fe20000400000 */
[----:B------:R-:W-:Y:S01]  /*2390*/  FMNMX R19, R39, R14, !PT ;  /* 0x0000000e27137209 */ /* 0x000fe20007800000 */
[----:B------:R-:W2:Y:S01]  /*23a0*/  MUFU.EX2 R26, R28 ;  /* 0x0000001c001a7308 */ /* 0x000ea20000000800 */
[--C-:B------:R-:W-:Y:S01]  /*23b0*/  FFMA R37, R52, UR6, -R15.reuse ;  /* 0x0000000634257c23 */ /* 0x100fe2000800080f */
[----:B------:R-:W-:Y:S01]  /*23c0*/  @!P6 FMUL R33, R33, 0.5 ;  /* 0x3f0000002121e820 */ /* 0x000fe20000400000 */
[----:B------:R-:W-:Y:S01]  /*23d0*/  FMNMX R14, R42, R19, !PT ;  /* 0x000000132a0e7209 */ /* 0x000fe20007800000 */
[--C-:B------:R-:W-:Y:S01]  /*23e0*/  FFMA R41, R56, UR6, -R15.reuse ;  /* 0x0000000638297c23 */ /* 0x100fe2000800080f */
[--C-:B------:R-:W-:Y:S01]  /*23f0*/  FFMA R57, R57, UR6, -R15.reuse ;  /* 0x0000000639397c23 */ /* 0x100fe2000800080f */
[----:B------:R-:W-:Y:S01]  /*2400*/  @!P2 FMUL R13, R13, 0.5 ;  /* 0x3f0000000d0da820 */ /* 0x000fe20000400000 */
[----:B------:R-:W-:Y:S01]  /*2410*/  FMNMX R19, R43, R14, !PT ;  /* 0x0000000e2b137209 */ /* 0x000fe20007800000 */
[----:B------:R3:W4:Y:S01]  /*2420*/  MUFU.EX2 R28, R32 ;  /* 0x00000020001c7308 */ /* 0x0007220000000800 */
[----:B-1----:R-:W-:Y:S01]  /*2430*/  @!P1 FMUL R24, R24, R24 ;  /* 0x0000001818189220 */ /* 0x002fe20000400000 */
[----:B------:R-:W-:Y:S01]  /*2440*/  FSETP.GEU.AND P1, PT, R36, -126, PT ;  /* 0xc2fc00002400780b */ /* 0x000fe20003f2e000 */
[--C-:B------:R-:W-:Y:S01]  /*2450*/  FFMA R49, R49, UR6, -R15.reuse ;  /* 0x0000000631317c23 */ /* 0x100fe2000800080f */
[--C-:B------:R-:W-:Y:S01]  /*2460*/  FFMA R56, R65, UR6, -R15.reuse ;  /* 0x0000000641387c23 */ /* 0x100fe2000800080f */
[--C-:B------:R-:W-:Y:S01]  /*2470*/  FFMA R52, R61, UR6, -R15.reuse ;  /* 0x000000063d347c23 */ /* 0x100fe2000800080f */
[--C-:B------:R-:W-:Y:S01]  /*2480*/  FFMA R69, R69, UR6, -R15.reuse ;  /* 0x0000000645457c23 */ /* 0x100fe2000800080f */
[--C-:B------:R-:W-:Y:S01]  /*2490*/  FFMA R65, R81, UR6, -R15.reuse ;  /* 0x0000000651417c23 */ /* 0x100fe2000800080f */
[----:B------:R-:W1:Y:S01]  /*24a0*/  MUFU.EX2 R17, R21 ;  /* 0x0000001500117308 */ /* 0x000e620000000800 */
[----:B---3--:R-:W-:Y:S01]  /*24b0*/  FMNMX R32, R46, R19, !PT ;  /* 0x000000132e207209 */ /* 0x008fe20007800000 */
[----:B--2---:R-:W-:Y:S01]  /*24c0*/  @!P3 FMUL R26, R26, R26 ;  /* 0x0000001a1a1ab220 */ /* 0x004fe20000400000 */
[----:B------:R-:W-:Y:S01]  /*24d0*/  FSETP.GEU.AND P3, PT, R40, -126, PT ;  /* 0xc2fc00002800780b */ /* 0x000fe20003f6e000 */
[--C-:B------:R-:W-:Y:S01]  /*24e0*/  FFMA R61, R77, UR6, -R15.reuse ;  /* 0x000000064d3d7c23 */ /* 0x100fe2000800080f */
[----:B------:R-:W-:Y:S01]  /*24f0*/  FMNMX R19, R47, R32, !PT ;  /* 0x000000202f137209 */ /* 0x000fe20007800000 */
[--C-:B------:R-:W-:Y:S01]  /*2500*/  FFMA R80, R80, UR6, -R15.reuse ;  /* 0x0000000650507c23 */ /* 0x100fe2000800080f */
[----:B------:R-:W-:Y:S01]  /*2510*/  @!P1 FMUL R36, R36, 0.5 ;  /* 0x3f00000024249820 */ /* 0x000fe20000400000 */
[----:B------:R2:W3:Y:S01]  /*2520*/  MUFU.EX2 R21, R33 ;  /* 0x0000002100157308 */ /* 0x0004e20000000800 */
[----:B------:R-:W-:Y:S01]  /*2530*/  FMNMX R32, R50, R19, !PT ;  /* 0x0000001332207209 */ /* 0x000fe20007800000 */
[----:B----4-:R-:W-:Y:S01]  /*2540*/  @!P5 FMUL R28, R28, R28 ;  /* 0x0000001c1c1cd220 */ /* 0x010fe20000400000 */
[----:B------:R-:W-:Y:S01]  /*2550*/  FSETP.GEU.AND P5, PT, R27, -126, PT ;  /* 0xc2fc00001b00780b */ /* 0x000fe20003fae000 */
[----:B------:R-:W-:Y:S01]  /*2560*/  FFMA R84, R84, UR6, -R15 ;  /* 0x0000000654547c23 */ /* 0x000fe2000800080f */
[----:B------:R-:W-:-:S03]  /*2570*/  FMNMX R19, R51, R32, !PT ;  /* 0x0000002033137209 */ /* 0x000fc60007800000 */
[----:B------:R4:W5:Y:S01]  /*2580*/  MUFU.EX2 R14, R36 ;  /* 0x00000024000e7308 */ /* 0x0009620000000800 */
[----:B--2---:R-:W-:Y:S01]  /*2590*/  FFMA R33, R48, UR6, -R15 ;  /* 0x0000000630217c23 */ /* 0x004fe2000800080f */
[----:B-1----:R-:W-:Y:S01]  /*25a0*/  @!P4 FMUL R17, R17, R17 ;  /* 0x000000111111c220 */ /* 0x002fe20000400000 */
[----:B------:R-:W-:Y:S01]  /*25b0*/  FSETP.GEU.AND P4, PT, R25, -126, PT ;  /* 0xc2fc00001900780b */ /* 0x000fe20003f8e000 */
[----:B------:R-:W-:-:S04]  /*25c0*/  @!P3 FMUL R40, R40, 0.5 ;  /* 0x3f0000002828b820 */ /* 0x000fc80000400000 */
[----:B------:R-:W1:Y:S01]  /*25d0*/  MUFU.EX2 R13, R13 ;  /* 0x0000000d000d7308 */ /* 0x000e620000000800 */
[----:B----4-:R-:W-:Y:S01]  /*25e0*/  FMNMX R36, R54, R19, !PT ;  /* 0x0000001336247209 */ /* 0x010fe20007800000 */
[----:B---3--:R-:W-:Y:S01]  /*25f0*/  @!P6 FMUL R21, R21, R21 ;  /* 0x000000151515e220 */ /* 0x008fe20000400000 */
[----:B------:R-:W-:Y:S01]  /*2600*/  FSETP.GEU.AND P6, PT, R45, -126, PT ;  /* 0xc2fc00002d00780b */ /* 0x000fe20003fce000 */
[----:B------:R-:W-:Y:S01]  /*2610*/  @!P5 FMUL R27, R27, 0.5 ;  /* 0x3f0000001b1bd820 */ /* 0x000fe20000400000 */
[----:B------:R-:W-:-:S03]  /*2620*/  FMNMX R19, R55, R36, !PT ;  /* 0x0000002437137209 */ /* 0x000fc60007800000 */
[----:B------:R-:W2:Y:S01]  /*2630*/  MUFU.EX2 R32, R40 ;  /* 0x0000002800207308 */ /* 0x000ea20000000800 */
[----:B-----5:R-:W-:Y:S01]  /*2640*/  @!P1 FMUL R14, R14, R14 ;  /* 0x0000000e0e0e9220 */ /* 0x020fe20000400000 */
[----:B------:R-:W-:Y:S01]  /*2650*/  FSETP.GEU.AND P1, PT, R33, -126, PT ;  /* 0xc2fc00002100780b */ /* 0x000fe20003f2e000 */
[----:B------:R-:W-:Y:S01]  /*2660*/  @!P4 FMUL R25, R25, 0.5 ;  /* 0x3f0000001919c820 */ /* 0x000fe20000400000 */
[----:B------:R-:W-:-:S04]  /*2670*/  FMNMX R36, R58, R19, !PT ;  /* 0x000000133a247209 */ /* 0x000fc80007800000 */
[----:B------:R-:W-:Y:S01]  /*2680*/  FMNMX R19, R59, R36, !PT ;  /* 0x000000243b137209 */ /* 0x000fe20007800000 */
[----:B-1----:R-:W-:Y:S01]  /*2690*/  @!P2 FMUL R13, R13, R13 ;  /* 0x0000000d0d0da220 */ /* 0x002fe20000400000 */
[----:B------:R-:W-:Y:S01]  /*26a0*/  FSETP.GEU.AND P2, PT, R23, -126, PT ;  /* 0xc2fc00001700780b */ /* 0x000fe20003f4e000 */
[----:B------:R-:W1:Y:S01]  /*26b0*/  MUFU.EX2 R25, R25 ;  /* 0x0000001900197308 */ /* 0x000e620000000800 */
[----:B------:R-:W-:Y:S01]  /*26c0*/  FMNMX R36, R62, R19, !PT ;  /* 0x000000133e247209 */ /* 0x000fe20007800000 */
[----:B------:R-:W-:Y:S02]  /*26d0*/  @!P6 FMUL R45, R45, 0.5 ;  /* 0x3f0000002d2de820 */ /* 0x000fe40000400000 */
[----:B------:R-:W-:Y:S01]  /*26e0*/  @!P1 FMUL R33, R33, 0.5 ;  /* 0x3f00000021219820 */ /* 0x000fe20000400000 */
[----:B------:R-:W-:Y:S01]  /*26f0*/  FMNMX R19, R63, R36, !PT ;  /* 0x000000243f137209 */ /* 0x000fe20007800000 */
[----:B--2---:R-:W-:Y:S01]  /*2700*/  @!P3 FMUL R32, R32, R32 ;  /* 0x000000202020b220 */ /* 0x004fe20000400000 */
[----:B------:R-:W-:Y:S01]  /*2710*/  FSETP.GEU.AND P3, PT, R37, -126, PT ;  /* 0xc2fc00002500780b */ /* 0x000fe20003f6e000 */
[----:B------:R2:W3:Y:S01]  /*2720*/  MUFU.EX2 R36, R45 ;  /* 0x0000002d00247308 */ /* 0x0004e20000000800 */
[----:B------:R-:W-:-:S03]  /*2730*/  FMNMX R40, R66, R19, !PT ;  /* 0x0000001342287209 */ /* 0x000fc60007800000 */
[----:B------:R-:W-:Y:S01]  /*2740*/  @!P2 FMUL R23, R23, 0.5 ;  /* 0x3f0000001717a820 */ /* 0x000fe20000400000 */
[----:B------:R-:W-:-:S03]  /*2750*/  FMNMX R19, R67, R40, !PT ;  /* 0x0000002843137209 */ /* 0x000fc60007800000 */
[----:B------:R-:W4:Y:S01]  /*2760*/  MUFU.EX2 R33, R33 ;  /* 0x0000002100217308 */ /* 0x000f220000000800 */
[----:B------:R-:W-:Y:S01]  /*2770*/  FMNMX R40, R70, R19, !PT ;  /* 0x0000001346287209 */ /* 0x000fe20007800000 */
[----:B--2---:R-:W-:Y:S01]  /*2780*/  FFMA R45, R60, UR6, -R15 ;  /* 0x000000063c2d7c23 */ /* 0x004fe2000800080f */
[----:B-1----:R-:W-:Y:S01]  /*2790*/  @!P4 FMUL R25, R25, R25 ;  /* 0x000000191919c220 */ /* 0x002fe20000400000 */
[----:B------:R-:W-:Y:S01]  /*27a0*/  FSETP.GEU.AND P4, PT, R53, -126, PT ;  /* 0xc2fc00003500780b */ /* 0x000fe20003f8e000 */
[----:B------:R-:W-:Y:S01]  /*27b0*/  @!P3 FMUL R37, R37, 0.5 ;  /* 0x3f0000002525b820 */ /* 0x000fe20000400000 */
[----:B------:R-:W-:Y:S02]  /*27c0*/  FMNMX R19, R71, R40, !PT ;  /* 0x0000002847137209 */ /* 0x000fe40007800000 */
[----:B------:R-:W1:Y:S01]  /*27d0*/  MUFU.EX2 R27, R27 ;  /* 0x0000001b001b7308 */ /* 0x000e620000000800 */
[----:B---3--:R-:W-:Y:S01]  /*27e0*/  @!P6 FMUL R36, R36, R36 ;  /* 0x000000242424e220 */ /* 0x008fe20000400000 */
[----:B------:R-:W-:-:S02]  /*27f0*/  FMNMX R44, R74, R19, !PT ;  /* 0x000000134a2c7209 */ /* 0x000fc40007800000 */
[----:B------:R-:W-:Y:S02]  /*2800*/  FSETP.GEU.AND P6, PT, R57, -126, PT ;  /* 0xc2fc00003900780b */ /* 0x000fe40003fce000 */
[----:B------:R-:W-:Y:S02]  /*2810*/  FMNMX R19, R75, R44, !PT ;  /* 0x0000002c4b137209 */ /* 0x000fe40007800000 */
[----:B------:R-:W2:Y:S01]  /*2820*/  MUFU.EX2 R23, R23 ;  /* 0x0000001700177308 */ /* 0x000ea20000000800 */
[----:B----4-:R-:W-:Y:S01]  /*2830*/  @!P1 FMUL R33, R33, R33 ;  /* 0x0000002121219220 */ /* 0x010fe20000400000 */
[----:B------:R-:W-:Y:S01]  /*2840*/  FSETP.GEU.AND P1, PT, R45, -126, PT ;  /* 0xc2fc00002d00780b */ /* 0x000fe20003f2e000 */
[----:B------:R-:W-:Y:S01]  /*2850*/  @!P4 FMUL R53, R53, 0.5 ;  /* 0x3f0000003535c820 */ /* 0x000fe20000400000 */
[----:B------:R-:W-:-:S04]  /*2860*/  FMNMX R44, R78, R19, !PT ;  /* 0x000000134e2c7209 */ /* 0x000fc80007800000 */
[----:B------:R-:W-:Y:S01]  /*2870*/  FMNMX R19, R79, R44, !PT ;  /* 0x0000002c4f137209 */ /* 0x000fe20007800000 */
[----:B-1----:R-:W-:Y:S01]  /*2880*/  @!P5 FMUL R27, R27, R27 ;  /* 0x0000001b1b1bd220 */ /* 0x002fe20000400000 */
[----:B------:R-:W-:Y:S01]  /*2890*/  FSETP.GEU.AND P5, PT, R41, -126, PT ;  /* 0xc2fc00002900780b */ /* 0x000fe20003fae000 */
[----:B------:R1:W3:Y:S01]  /*28a0*/  MUFU.EX2 R44, R53 ;  /* 0x00000035002c7308 */ /* 0x0002e20000000800 */
[----:B------:R-:W-:Y:S01]  /*28b0*/  FMNMX R48, R82, R19, !PT ;  /* 0x0000001352307209 */ /* 0x000fe20007800000 */
[----:B------:R-:W-:Y:S02]  /*28c0*/  @!P6 FMUL R57, R57, 0.5 ;  /* 0x3f0000003939e820 */ /* 0x000fe40000400000 */
[----:B------:R-:W-:Y:S01]  /*28d0*/  @!P1 FMUL R45, R45, 0.5 ;  /* 0x3f0000002d2d9820 */ /* 0x000fe20000400000 */
[----:B------:R-:W-:Y:S01]  /*28e0*/  FMNMX R19, R83, R48, !PT ;  /* 0x0000003053137209 */ /* 0x000fe20007800000 */
[----:B--2---:R-:W-:Y:S01]  /*28f0*/  @!P2 FMUL R23, R23, R23 ;  /* 0x000000171717a220 */ /* 0x004fe20000400000 */
[----:B------:R-:W-:Y:S01]  /*2900*/  FSETP.GEU.AND P2, PT, R49, -126, PT ;  /* 0xc2fc00003100780b */ /* 0x000fe20003f4e000 */
[----:B------:R-:W2:Y:S01]  /*2910*/  MUFU.EX2 R37, R37 ;  /* 0x0000002500257308 */ /* 0x000ea20000000800 */
[----:B------:R-:W-:Y:S01]  /*2920*/  FMNMX R48, R86, R19, !PT ;  /* 0x0000001356307209 */ /* 0x000fe20007800000 */
[--C-:B-1----:R-:W-:Y:S01]  /*2930*/  FFMA R53, R68, UR6, -R15.reuse ;  /* 0x0000000644357c23 */ /* 0x102fe2000800080f */
[----:B------:R-:W-:Y:S01]  /*2940*/  FFMA R68, R76, UR6, -R15 ;  /* 0x000000064c447c23 */ /* 0x000fe2000800080f */
[----:B------:R-:W-:Y:S01]  /*2950*/  @!P5 FMUL R41, R41, 0.5 ;  /* 0x3f0000002929d820 */ /* 0x000fe20000400000 */
[----:B------:R-:W-:-:S03]  /*2960*/  FMNMX R19, R87, R48, !PT ;  /* 0x0000003057137209 */ /* 0x000fc60007800000 */
[----:B------:R-:W1:Y:S01]  /*2970*/  MUFU.EX2 R45, R45 ;  /* 0x0000002d002d7308 */ /* 0x000e620000000800 */
[----:B---3--:R-:W-:Y:S01]  /*2980*/  @!P4 FMUL R44, R44, R44 ;  /* 0x0000002c2c2cc220 */ /* 0x008fe20000400000 */
[----:B------:R-:W3:Y:S01]  /*2990*/  SHFL.BFLY PT, R60, R19, 0x1, 0x1f ;  /* 0x0c201f00133c7f89 */ /* 0x000ee200000e0000 */
[----:B------:R-:W-:Y:S01]  /*29a0*/  FSETP.GEU.AND P4, PT, R56, -126, PT ;  /* 0xc2fc00003800780b */ /* 0x000fe20003f8e000 */
[----:B------:R-:W-:-:S04]  /*29b0*/  @!P2 FMUL R49, R49, 0.5 ;  /* 0x3f0000003131a820 */ /* 0x000fc80000400000 */
[----:B------:R4:W5:Y:S01]  /*29c0*/  MUFU.EX2 R48, R57 ;  /* 0x0000003900307308 */ /* 0x0009620000000800 */
[----:B--2---:R-:W-:-:S07]  /*29d0*/  @!P3 FMUL R37, R37, R37 ;  /* 0x000000252525b220 */ /* 0x004fce0000400000 */
[----:B------:R-:W2:Y:S01]  /*29e0*/  MUFU.EX2 R41, R41 ;  /* 0x0000002900297308 */ /* 0x000ea20000000800 */
[----:B----4-:R-:W-:Y:S01]  /*29f0*/  FFMA R57, R72, UR6, -R15 ;  /* 0x0000000648397c23 */ /* 0x010fe2000800080f */
[----:B-1----:R-:W-:Y:S01]  /*2a00*/  @!P1 FMUL R45, R45, R45 ;  /* 0x0000002d2d2d9220 */ /* 0x002fe20000400000 */
[----:B------:R-:W-:-:S03]  /*2a10*/  @!P4 FMUL R56, R56, 0.5 ;  /* 0x3f0000003838c820 */ /* 0x000fc60000400000 */
[----:B------:R-:W-:Y:S02]  /*2a20*/  FSETP.GEU.AND P1, PT, R57, -126, PT ;  /* 0xc2fc00003900780b */ /* 0x000fe40003f2e000 */
[----:B------:R1:W4:Y:S01]  /*2a30*/  MUFU.EX2 R40, R49 ;  /* 0x0000003100287308 */ /* 0x0003220000000800 */
[----:B-----5:R-:W-:Y:S01]  /*2a40*/  @!P6 FMUL R48, R48, R48 ;  /* 0x000000303030e220 */ /* 0x020fe20000400000 */
[----:B------:R-:W-:Y:S02]  /*2a50*/  FSETP.GEU.AND P6, PT, R69, -126, PT ;  /* 0xc2fc00004500780b */ /* 0x000fe40003fce000 */
[----:B---3--:R-:W-:-:S04]  /*2a60*/  FMNMX R19, R19, R60, !PT ;  /* 0x0000003c13137209 */ /* 0x008fc80007800000 */
[----:B------:R-:W3:Y:S01]  /*2a70*/  MUFU.EX2 R56, R56 ;  /* 0x0000003800387308 */ /* 0x000ee20000000800 */
[--C-:B-1----:R-:W-:Y:S01]  /*2a80*/  FFMA R49, R64, UR6, -R15.reuse ;  /* 0x0000000640317c23 */ /* 0x102fe2000800080f */
[----:B--2---:R-:W-:Y:S01]  /*2a90*/  @!P5 FMUL R41, R41, R41 ;  /* 0x000000292929d220 */ /* 0x004fe20000400000 */
[----:B------:R-:W-:Y:S01]  /*2aa0*/  @!P1 FMUL R57, R57, 0.5 ;  /* 0x3f00000039399820 */ /* 0x000fe20000400000 */
[----:B------:R-:W-:Y:S01]  /*2ab0*/  FSETP.GEU.AND P5, PT, R53, -126, PT ;  /* 0xc2fc00003500780b */ /* 0x000fe20003fae000 */
[----:B------:R-:W1:Y:S01]  /*2ac0*/  SHFL.BFLY PT, R72, R19, 0x2, 0x1f ;  /* 0x0c401f0013487f89 */ /* 0x000e6200000e0000 */
[----:B------:R-:W-:Y:S01]  /*2ad0*/  FSETP.GEU.AND P3, PT, R49, -126, PT ;  /* 0xc2fc00003100780b */ /* 0x000fe20003f6e000 */
[----:B------:R-:W-:Y:S01]  /*2ae0*/  @!P6 FMUL R69, R69, 0.5 ;  /* 0x3f0000004545e820 */ /* 0x000fe20000400000 */
[--C-:B------:R-:W-:Y:S01]  /*2af0*/  FFMA R64, R73, UR6, -R15.reuse ;  /* 0x0000000649407c23 */ /* 0x100fe2000800080f */
[----:B----4-:R-:W-:Y:S01]  /*2b00*/  @!P2 FMUL R40, R40, R40 ;  /* 0x000000282828a220 */ /* 0x010fe20000400000 */
[----:B------:R-:W-:Y:S01]  /*2b10*/  FSETP.GEU.AND P2, PT, R52, -126, PT ;  /* 0xc2fc00003400780b */ /* 0x000fe20003f4e000 */
[----:B------:R-:W2:Y:S01]  /*2b20*/  MUFU.EX2 R57, R57 ;  /* 0x0000003900397308 */ /* 0x000ea20000000800 */
[----:B------:R-:W-:-:S05]  /*2b30*/  FFMA R15, R85, UR6, -R15 ;  /* 0x00000006550f7c23 */ /* 0x000fca000800080f */
[----:B------:R-:W-:Y:S01]  /*2b40*/  @!P5 FMUL R53, R53, 0.5 ;  /* 0x3f0000003535d820 */ /* 0x000fe20000400000 */
[----:B---3--:R-:W-:Y:S01]  /*2b50*/  @!P4 FMUL R56, R56, R56 ;  /* 0x000000383838c220 */ /* 0x008fe20000400000 */
[----:B------:R-:W-:Y:S01]  /*2b60*/  @!P3 FMUL R49, R49, 0.5 ;  /* 0x3f0000003131b820 */ /* 0x000fe20000400000 */
[----:B------:R-:W3:Y:S01]  /*2b70*/  MUFU.EX2 R60, R69 ;  /* 0x00000045003c7308 */ /* 0x000ee20000000800 */
[----:B------:R-:W-:Y:S02]  /*2b80*/  FSETP.GEU.AND P4, PT, R61, -126, PT ;  /* 0xc2fc00003d00780b */ /* 0x000fe40003f8e000 */
[----:B------:R-:W-:-:S05]  /*2b90*/  @!P2 FMUL R52, R52, 0.5 ;  /* 0x3f0000003434a820 */ /* 0x000fca0000400000 */
[----:B------:R-:W4:Y:S01]  /*2ba0*/  MUFU.EX2 R49, R49 ;  /* 0x0000003100317308 */ /* 0x000f220000000800 */
[----:B--2---:R-:W-:Y:S01]  /*2bb0*/  @!P1 FMUL R57, R57, R57 ;  /* 0x0000003939399220 */ /* 0x004fe20000400000 */
[----:B------:R-:W-:Y:S02]  /*2bc0*/  FSETP.GEU.AND P1, PT, R65, -126, PT ;  /* 0xc2fc00004100780b */ /* 0x000fe40003f2e000 */
[----:B-1----:R-:W-:Y:S02]  /*2bd0*/  FMNMX R19, R19, R72, !PT ;  /* 0x0000004813137209 */ /* 0x002fe40007800000 */
[----:B------:R-:W-:Y:S02]  /*2be0*/  @!P4 FMUL R61, R61, 0.5 ;  /* 0x3f0000003d3dc820 */ /* 0x000fe40000400000 */
[----:B------:R-:W1:Y:S01]  /*2bf0*/  MUFU.EX2 R53, R53 ;  /* 0x0000003500357308 */ /* 0x000e620000000800 */
[----:B---3--:R-:W-:Y:S01]  /*2c00*/  @!P6 FMUL R60, R60, R60 ;  /* 0x0000003c3c3ce220 */ /* 0x008fe20000400000 */
[----:B------:R-:W-:-:S04]  /*2c10*/  FSETP.NEU.AND P6, PT, R19, -INF , PT ;  /* 0xff8000001300780b */ /* 0x000fc80003fcd000 */
[----:B------:R-:W-:Y:S01]  /*2c20*/  FSEL R69, R19, RZ, P6 ;  /* 0x000000ff13457208 */ /* 0x000fe20003000000 */
[----:B------:R-:W-:Y:S01]  /*2c30*/  @!P1 FMUL R65, R65, 0.5 ;  /* 0x3f00000041419820 */ /* 0x000fe20000400000 */
[----:B------:R-:W2:Y:S01]  /*2c40*/  MUFU.EX2 R52, R52 ;  /* 0x0000003400347308 */ /* 0x000ea20000000800 */
[----:B----4-:R-:W-:Y:S01]  /*2c50*/  @!P3 FMUL R49, R49, R49 ;  /* 0x000000313131b220 */ /* 0x010fe20000400000 */
[----:B------:R-:W-:Y:S01]  /*2c60*/  FSETP.GEU.AND P3, PT, R68, -126, PT ;  /* 0xc2fc00004400780b */ /* 0x000fe20003f6e000 */
[----:B------:R-:W-:Y:S01]  /*2c70*/  FMUL R77, R69, UR6 ;  /* 0x00000006454d7c20 */ /* 0x000fe20008400000 */
[----:B------:R-:W-:-:S03]  /*2c80*/  FSETP.GEU.AND P6, PT, R84, -126, PT ;  /* 0xc2fc00005400780b */ /* 0x000fc60003fce000 */
[--C-:B------:R-:W-:Y:S01]  /*2c90*/  FFMA R76, R29, UR6, -R77.reuse ;  /* 0x000000061d4c7c23 */ /* 0x100fe2000800084d */
[----:B------:R-:W3:Y:S01]  /*2ca0*/  MUFU.EX2 R65, R65 ;  /* 0x0000004100417308 */ /* 0x000ee20000000800 */
[----:B-1----:R-:W-:Y:S01]  /*2cb0*/  @!P5 FMUL R53, R53, R53 ;  /* 0x000000353535d220 */ /* 0x002fe20000400000 */
[----:B------:R-:W-:Y:S01]  /*2cc0*/  FSETP.GEU.AND P5, PT, R80, -126, PT ;  /* 0xc2fc00005000780b */ /* 0x000fe20003fae000 */
[--C-:B------:R-:W-:Y:S01]  /*2cd0*/  FFMA R69, R22, UR6, -R77.reuse ;  /* 0x0000000616457c23 */ /* 0x100fe2000800084d */
[--C-:B------:R-:W-:Y:S01]  /*2ce0*/  FFMA R90, R43, UR6, -R77.reuse ;  /* 0x000000062b5a7c23 */ /* 0x100fe2000800084d */
[--C-:B------:R-:W-:Y:S01]  /*2cf0*/  FFMA R34, R34, UR6, -R77.reuse ;  /* 0x0000000622227c23 */ /* 0x100fe2000800084d */
[--C-:B------:R-:W-:Y:S01]  /*2d00*/  FFMA R30, R30, UR6, -R77.reuse ;  /* 0x000000061e1e7c23 */ /* 0x100fe2000800084d */
[----:B------:R-:W-:Y:S01]  /*2d10*/  @!P3 FMUL R68, R68, 0.5 ;  /* 0x3f0000004444b820 */ /* 0x000fe20000400000 */
[----:B------:R-:W1:Y:S01]  /*2d20*/  MUFU.EX2 R61, R61 ;  /* 0x0000003d003d7308 */ /* 0x000e620000000800 */
[----:B--2---:R-:W-:Y:S01]  /*2d30*/  @!P2 FMUL R52, R52, R52 ;  /* 0x000000343434a220 */ /* 0x004fe20000400000 */
[----:B------:R-:W-:Y:S01]  /*2d40*/  FSETP.GEU.AND P2, PT, R64, -126, PT ;  /* 0xc2fc00004000780b */ /* 0x000fe20003f4e000 */
[----:B------:R-:W-:Y:S01]  /*2d50*/  @!P6 FMUL R84, R84, 0.5 ;  /* 0x3f0000005454e820 */ /* 0x000fe20000400000 */
[--C-:B------:R-:W-:Y:S01]  /*2d60*/  FFMA R88, R39, UR6, -R77.reuse ;  /* 0x0000000627587c23 */ /* 0x100fe2000800084d */
[--C-:B------:R-:W-:Y:S01]  /*2d70*/  FFMA R38, R38, UR6, -R77.reuse ;  /* 0x0000000626267c23 */ /* 0x100fe2000800084d */
[--C-:B------:R-:W-:Y:S01]  /*2d80*/  FFMA R46, R46, UR6, -R77.reuse ;  /* 0x000000062e2e7c23 */ /* 0x100fe2000800084d */
[----:B------:R-:W-:Y:S01]  /*2d90*/  @!P5 FMUL R80, R80, 0.5 ;  /* 0x3f0000005050d820 */ /* 0x000fe20000400000 */
[----:B------:R-:W2:Y:S01]  /*2da0*/  MUFU.EX2 R68, R68 ;  /* 0x0000004400447308 */ /* 0x000ea20000000800 */
[----:B---3--:R-:W-:Y:S01]  /*2db0*/  @!P1 FMUL R65, R65, R65 ;  /* 0x0000004141419220 */ /* 0x008fe20000400000 */
[--C-:B------:R-:W-:Y:S01]  /*2dc0*/  FFMA R42, R42, UR6, -R77.reuse ;  /* 0x000000062a2a7c23 */ /* 0x100fe2000800084d */
[--C-:B------:R-:W-:Y:S01]  /*2dd0*/  FFMA R50, R50, UR6, -R77.reuse ;  /* 0x0000000632327c23 */ /* 0x100fe2000800084d */
[--C-:B------:R-:W-:Y:S01]  /*2de0*/  FFMA R92, R47, UR6, -R77.reuse ;  /* 0x000000062f5c7c23 */ /* 0x100fe2000800084d */
[--C-:B------:R-:W-:Y:S01]  /*2df0*/  FFMA R94, R58, UR6, -R77.reuse ;  /* 0x000000063a5e7c23 */ /* 0x100fe2000800084d */
[--C-:B------:R-:W-:Y:S01]  /*2e00*/  FFMA R54, R54, UR6, -R77.reuse ;  /* 0x0000000636367c23 */ /* 0x100fe2000800084d */
[----:B------:R-:W-:Y:S01]  /*2e10*/  @!P2 FMUL R64, R64, 0.5 ;  /* 0x3f0000004040a820 */ /* 0x000fe20000400000 */
[----:B------:R3:W4:Y:S01]  /*2e20*/  MUFU.EX2 R72, R80 ;  /* 0x0000005000487308 */ /* 0x0007220000000800 */
[----:B-1----:R-:W-:Y:S01]  /*2e30*/  @!P4 FMUL R61, R61, R61 ;  /* 0x0000003d3d3dc220 */ /* 0x002fe20000400000 */
[----:B------:R-:W-:Y:S01]  /*2e40*/  FSETP.GEU.AND P4, PT, R76, -126, PT ;  /* 0xc2fc00004c00780b */ /* 0x000fe20003f8e000 */
[--C-:B------:R-:W-:Y:S01]  /*2e50*/  FFMA R73, R83, UR6, -R77.reuse ;  /* 0x0000000653497c23 */ /* 0x100fe2000800084d */
[--C-:B------:R-:W-:Y:S01]  /*2e60*/  FFMA R74, R74, UR6, -R77.reuse ;  /* 0x000000064a4a7c23 */ /* 0x100fe2000800084d */
[--C-:B------:R-:W-:Y:S01]  /*2e70*/  FFMA R87, R87, UR6, -R77.reuse ;  /* 0x0000000657577c23 */ /* 0x100fe2000800084d */
[----:B------:R-:W-:Y:S01]  /*2e80*/  FFMA R79, R79, UR6, -R77 ;  /* 0x000000064f4f7c23 */ /* 0x000fe2000800084d */
[----:B------:R-:W-:Y:S01]  /*2e90*/  FADD R83, R40, R65 ;  /* 0x0000004128537221 */ /* 0x000fe20000000000 */
[----:B------:R-:W1:Y:S01]  /*2ea0*/  MUFU.EX2 R64, R64 ;  /* 0x0000004000407308 */ /* 0x000e620000000800 */
[----:B---3--:R-:W-:Y:S01]  /*2eb0*/  FFMA R80, R31, UR6, -R77 ;  /* 0x000000061f507c23 */ /* 0x008fe2000800084d */
[----:B--2---:R-:W-:Y:S01]  /*2ec0*/  @!P3 FMUL R68, R68, R68 ;  /* 0x000000444444b220 */ /* 0x004fe20000400000 */
[----:B------:R-:W-:-:S03]  /*2ed0*/  FSETP.GEU.AND P3, PT, R69, -126, PT ;  /* 0xc2fc00004500780b */ /* 0x000fc60003f6e000 */
[----:B------:R-:W-:Y:S01]  /*2ee0*/  FSETP.GEU.AND P1, PT, R80, -126, PT ;  /* 0xc2fc00005000780b */ /* 0x000fe20003f2e000 */
[----:B------:R-:W-:Y:S01]  /*2ef0*/  @!P4 FMUL R76, R76, 0.5 ;  /* 0x3f0000004c4cc820 */ /* 0x000fe20000400000 */
[----:B------:R2:W3:Y:S01]  /*2f00*/  MUFU.EX2 R22, R84 ;  /* 0x0000005400167308 */ /* 0x0004e20000000800 */
[----:B----4-:R-:W-:Y:S01]  /*2f10*/  @!P5 FMUL R72, R72, R72 ;  /* 0x000000484848d220 */ /* 0x010fe20000400000 */
[----:B------:R-:W-:-:S03]  /*2f20*/  FSETP.GEU.AND P5, PT, R30, -126, PT ;  /* 0xc2fc00001e00780b */ /* 0x000fc60003fae000 */
[----:B------:R-:W-:-:S03]  /*2f30*/  FADD R81, R33, R72 ;  /* 0x0000004821517221 */ /* 0x000fc60000000000 */
[----:B------:R-:W-:Y:S01]  /*2f40*/  @!P3 FMUL R69, R69, 0.5 ;  /* 0x3f0000004545b820 */ /* 0x000fe20000400000 */
[----:B-1----:R-:W-:Y:S01]  /*2f50*/  @!P2 FMUL R64, R64, R64 ;  /* 0x000000404040a220 */ /* 0x002fe20000400000 */
[----:B------:R-:W-:Y:S01]  /*2f60*/  FSETP.GEU.AND P2, PT, R15, -126, PT ;  /* 0xc2fc00000f00780b */ /* 0x000fe20003f4e000 */
[----:B------:R-:W-:Y:S01]  /*2f70*/  @!P1 FMUL R80, R80, 0.5 ;  /* 0x3f00000050509820 */ /* 0x000fe20000400000 */
[----:B------:R-:W1:Y:S01]  /*2f80*/  MUFU.EX2 R76, R76 ;  /* 0x0000004c004c7308 */ /* 0x000e620000000800 */
[----:B--2---:R-:W-:Y:S02]  /*2f90*/  FFMA R84, R35, UR6, -R77 ;  /* 0x0000000623547c23 */ /* 0x004fe4000800084d */
[----:B------:R-:W-:Y:S01]  /*2fa0*/  @!P5 FMUL R30, R30, 0.5 ;  /* 0x3f0000001e1ed820 */ /* 0x000fe20000400000 */
[----:B---3--:R-:W-:Y:S01]  /*2fb0*/  @!P6 FMUL R22, R22, R22 ;  /* 0x000000161616e220 */ /* 0x008fe20000400000 */
[----:B------:R-:W-:-:S03]  /*2fc0*/  FSETP.GEU.AND P6, PT, R34, -126, PT ;  /* 0xc2fc00002200780b */ /* 0x000fc60003fce000 */
[----:B------:R-:W2:Y:S03]  /*2fd0*/  MUFU.EX2 R80, R80 ;  /* 0x0000005000507308 */ /* 0x000ea60000000800 */
[----:B------:R-:W-:-:S05]  /*2fe0*/  @!P2 FMUL R15, R15, 0.5 ;  /* 0x3f0000000f0fa820 */ /* 0x000fca0000400000 */
[----:B------:R3:W4:Y:S01]  /*2ff0*/  MUFU.EX2 R31, R69 ;  /* 0x00000045001f7308 */ /* 0x0007220000000800 */
[----:B-1----:R-:W-:Y:S01]  /*3000*/  @!P4 FMUL R76, R76, R76 ;  /* 0x0000004c4c4cc220 */ /* 0x002fe20000400000 */
[----:B------:R-:W-:Y:S01]  /*3010*/  FSETP.GEU.AND P4, PT, R88, -126, PT ;  /* 0xc2fc00005800780b */ /* 0x000fe20003f8e000 */
[----:B------:R-:W-:-:S05]  /*3020*/  @!P6 FMUL R34, R34, 0.5 ;  /* 0x3f0000002222e820 */ /* 0x000fca0000400000 */
[----:B------:R1:W5:Y:S01]  /*3030*/  MUFU.EX2 R29, R15 ;  /* 0x0000000f001d7308 */ /* 0x0003620000000800 */
[----:B--2---:R-:W-:Y:S01]  /*3040*/  @!P1 FMUL R80, R80, R80 ;  /* 0x0000005050509220 */ /* 0x004fe20000400000 */
[----:B------:R-:W-:Y:S01]  /*3050*/  FSETP.GEU.AND P1, PT, R90, -126, PT ;  /* 0xc2fc00005a00780b */ /* 0x000fe20003f2e000 */
[----:B---3--:R-:W-:-:S04]  /*3060*/  FFMA R69, R67, UR6, -R77 ;  /* 0x0000000643457c23 */ /* 0x008fc8000800084d */
[----:B------:R-:W-:Y:S01]  /*3070*/  @!P4 FMUL R88, R88, 0.5 ;  /* 0x3f0000005858c820 */ /* 0x000fe20000400000 */
[----:B------:R2:W3:Y:S01]  /*3080*/  MUFU.EX2 R39, R34 ;  /* 0x0000002200277308 */ /* 0x0004e20000000800 */
[----:B----4-:R-:W-:Y:S01]  /*3090*/  @!P3 FMUL R31, R31, R31 ;  /* 0x0000001f1f1fb220 */ /* 0x010fe20000400000 */
[----:B------:R-:W-:Y:S01]  /*30a0*/  FSETP.GEU.AND P3, PT, R38, -126, PT ;  /* 0xc2fc00002600780b */ /* 0x000fe20003f6e000 */
[----:B-1----:R-:W-:-:S04]  /*30b0*/  FFMA R15, R51, UR6, -R77 ;  /* 0x00000006330f7c23 */ /* 0x002fc8000800084d */
[----:B------:R-:W-:Y:S01]  /*30c0*/  @!P1 FMUL R90, R90, 0.5 ;  /* 0x3f0000005a5a9820 */ /* 0x000fe20000400000 */
[----:B------:R1:W4:Y:S01]  /*30d0*/  MUFU.EX2 R35, R30 ;  /* 0x0000001e00237308 */ /* 0x0003220000000800 */
[----:B-----5:R-:W-:Y:S01]  /*30e0*/  @!P2 FMUL R29, R29, R29 ;  /* 0x0000001d1d1da220 */ /* 0x020fe20000400000 */
[----:B------:R-:W-:Y:S01]  /*30f0*/  FSETP.GEU.AND P2, PT, R84, -126, PT ;  /* 0xc2fc00005400780b */ /* 0x000fe20003f4e000 */
[----:B--2---:R-:W-:-:S04]  /*3100*/  FFMA R34, R59, UR6, -R77 ;  /* 0x000000063b227c23 */ /* 0x004fc8000800084d */
[----:B------:R-:W-:Y:S01]  /*3110*/  @!P3 FMUL R38, R38, 0.5 ;  /* 0x3f0000002626b820 */ /* 0x000fe20000400000 */
[----:B------:R-:W2:Y:S01]  /*3120*/  MUFU.EX2 R90, R90 ;  /* 0x0000005a005a7308 */ /* 0x000ea20000000800 */
[----:B-1----:R-:W-:Y:S01]  /*3130*/  FFMA R30, R55, UR6, -R77 ;  /* 0x00000006371e7c23 */ /* 0x002fe2000800084d */
[----:B---3--:R-:W-:Y:S01]  /*3140*/  @!P6 FMUL R39, R39, R39 ;  /* 0x000000272727e220 */ /* 0x008fe20000400000 */
[----:B------:R-:W-:-:S04]  /*3150*/  FSETP.GEU.AND P6, PT, R46, -126, PT ;  /* 0xc2fc00002e00780b */ /* 0x000fc80003fce000 */
[----:B------:R-:W-:Y:S01]  /*3160*/  @!P2 FMUL R84, R84, 0.5 ;  /* 0x3f0000005454a820 */ /* 0x000fe20000400000 */
[----:B------:R1:W3:Y:S01]  /*3170*/  MUFU.EX2 R43, R38 ;  /* 0x00000026002b7308 */ /* 0x0002e20000000800 */
[----:B----4-:R-:W-:Y:S01]  /*3180*/  @!P5 FMUL R35, R35, R35 ;  /* 0x000000232323d220 */ /* 0x010fe20000400000 */
[----:B------:R-:W-:-:S06]  /*3190*/  FSETP.GEU.AND P5, PT, R42, -126, PT ;  /* 0xc2fc00002a00780b */ /* 0x000fcc0003fae000 */
[----:B------:R-:W4:Y:S01]  /*31a0*/  MUFU.EX2 R88, R88 ;  /* 0x0000005800587308 */ /* 0x000f220000000800 */
[----:B--2---:R-:W-:Y:S01]  /*31b0*/  @!P1 FMUL R90, R90, R90 ;  /* 0x0000005a5a5a9220 */ /* 0x004fe20000400000 */
[----:B------:R-:W-:Y:S01]  /*31c0*/  FSETP.GEU.AND P1, PT, R30, -126, PT ;  /* 0xc2fc00001e00780b */ /* 0x000fe20003f2e000 */
[----:B------:R-:W-:Y:S01]  /*31d0*/  @!P6 FMUL R46, R46, 0.5 ;  /* 0x3f0000002e2ee820 */ /* 0x000fe20000400000 */
[----:B-1----:R-:W-:-:S03]  /*31e0*/  FFMA R38, R62, UR6, -R77 ;  /* 0x000000063e267c23 */ /* 0x002fc6000800084d */
[----:B------:R-:W-:Y:S01]  /*31f0*/  @!P5 FMUL R42, R42, 0.5 ;  /* 0x3f0000002a2ad820 */ /* 0x000fe20000400000 */
[----:B------:R-:W1:Y:S01]  /*3200*/  MUFU.EX2 R84, R84 ;  /* 0x0000005400547308 */ /* 0x000e620000000800 */
[----:B---3--:R-:W-:Y:S01]  /*3210*/  @!P3 FMUL R43, R43, R43 ;  /* 0x0000002b2b2bb220 */ /* 0x008fe20000400000 */
[----:B------:R-:W-:-:S05]  /*3220*/  FSETP.GEU.AND P3, PT, R50, -126, PT ;  /* 0xc2fc00003200780b */ /* 0x000fca0003f6e000 */
[----:B------:R-:W-:Y:S01]  /*3230*/  @!P1 FMUL R30, R30, 0.5 ;  /* 0x3f0000001e1e9820 */ /* 0x000fe20000400000 */
[----:B------:R-:W2:Y:S01]  /*3240*/  MUFU.EX2 R51, R46 ;  /* 0x0000002e00337308 */ /* 0x000ea20000000800 */
[----:B----4-:R-:W-:Y:S01]  /*3250*/  @!P4 FMUL R88, R88, R88 ;  /* 0x000000585858c220 */ /* 0x010fe20000400000 */
[----:B------:R-:W-:-:S05]  /*3260*/  FSETP.GEU.AND P4, PT, R15, -126, PT ;  /* 0xc2fc00000f00780b */ /* 0x000fca0003f8e000 */
[----:B------:R-:W-:Y:S01]  /*3270*/  @!P3 FMUL R50, R50, 0.5 ;  /* 0x3f0000003232b820 */ /* 0x000fe20000400000 */
[----:B------:R3:W4:Y:S01]  /*3280*/  MUFU.EX2 R62, R30 ;  /* 0x0000001e003e7308 */ /* 0x0007220000000800 */
[----:B-1----:R-:W-:Y:S01]  /*3290*/  @!P2 FMUL R84, R84, R84 ;  /* 0x000000545454a220 */ /* 0x002fe20000400000 */
[----:B------:R-:W-:-:S05]  /*32a0*/  FSETP.GEU.AND P2, PT, R92, -126, PT ;  /* 0xc2fc00005c00780b */ /* 0x000fca0003f4e000 */
[----:B------:R-:W-:Y:S01]  /*32b0*/  @!P4 FMUL R15, R15, 0.5 ;  /* 0x3f0000000f0fc820 */ /* 0x000fe20000400000 */
[----:B------:R1:W5:Y:S01]  /*32c0*/  MUFU.EX2 R47, R42 ;  /* 0x0000002a002f7308 */ /* 0x0003620000000800 */
[----:B--2---:R-:W-:Y:S01]  /*32d0*/  @!P6 FMUL R51, R51, R51 ;  /* 0x000000333333e220 */ /* 0x004fe20000400000 */
[----:B------:R-:W-:Y:S01]  /*32e0*/  FSETP.GEU.AND P6, PT, R94, -126, PT ;  /* 0xc2fc00005e00780b */ /* 0x000fe20003fce000 */
[----:B---3--:R-:W-:-:S04]  /*32f0*/  FFMA R30, R70, UR6, -R77 ;  /* 0x00000006461e7c23 */ /* 0x008fc8000800084d */
[----:B------:R-:W-:Y:S01]  /*3300*/  @!P2 FMUL R92, R92, 0.5 ;  /* 0x3f0000005c5ca820 */ /* 0x000fe20000400000 */
[----:B------:R-:W2:Y:S01]  /*3310*/  MUFU.EX2 R55, R50 ;  /* 0x0000003200377308 */ /* 0x000ea20000000800 */
[----:B----4-:R-:W-:Y:S01]  /*3320*/  @!P1 FMUL R62, R62, R62 ;  /* 0x0000003e3e3e9220 */ /* 0x010fe20000400000 */
[----:B------:R-:W-:Y:S01]  /*3330*/  FSETP.GEU.AND P1, PT, R69, -126, PT ;  /* 0xc2fc00004500780b */ /* 0x000fe20003f2e000 */
[----:B-1----:R-:W-:-:S04]  /*3340*/  FFMA R42, R66, UR6, -R77 ;  /* 0x00000006422a7c23 */ /* 0x002fc8000800084d */
[----:B------:R-:W-:Y:S01]  /*3350*/  @!P6 FMUL R94, R94, 0.5 ;  /* 0x3f0000005e5ee820 */ /* 0x000fe20000400000 */
[----:B------:R1:W3:Y:S01]  /*3360*/  MUFU.EX2 R58, R15 ;  /* 0x0000000f003a7308 */ /* 0x0002e20000000800 */
[----:B-----5:R-:W-:Y:S01]  /*3370*/  @!P5 FMUL R47, R47, R47 ;  /* 0x0000002f2f2fd220 */ /* 0x020fe20000400000 */
[----:B------:R-:W-:-:S05]  /*3380*/  FSETP.GEU.AND P5, PT, R54, -126, PT ;  /* 0xc2fc00003600780b */ /* 0x000fca0003fae000 */
[----:B------:R-:W-:Y:S01]  /*3390*/  @!P1 FMUL R69, R69, 0.5 ;  /* 0x3f00000045459820 */ /* 0x000fe20000400000 */
[----:B------:R-:W4:Y:S01]  /*33a0*/  MUFU.EX2 R92, R92 ;  /* 0x0000005c005c7308 */ /* 0x000f220000000800 */
[----:B-1----:R-:W-:Y:S01]  /*33b0*/  FFMA R15, R63, UR6, -R77 ;  /* 0x000000063f0f7c23 */ /* 0x002fe2000800084d */
[----:B--2---:R-:W-:Y:S01]  /*33c0*/  @!P3 FMUL R55, R55, R55 ;  /* 0x000000373737b220 */ /* 0x004fe20000400000 */
[----:B------:R-:W-:-:S04]  /*33d0*/  FSETP.GEU.AND P3, PT, R38, -126, PT ;  /* 0xc2fc00002600780b */ /* 0x000fc80003f6e000 */
[----:B------:R-:W-:Y:S01]  /*33e0*/  @!P5 FMUL R54, R54, 0.5 ;  /* 0x3f0000003636d820 */ /* 0x000fe20000400000 */
[----:B------:R-:W1:Y:S01]  /*33f0*/  MUFU.EX2 R69, R69 ;  /* 0x0000004500457308 */ /* 0x000e620000000800 */
[----:B---3--:R-:W-:Y:S01]  /*3400*/  @!P4 FMUL R58, R58, R58 ;  /* 0x0000003a3a3ac220 */ /* 0x008fe20000400000 */
[----:B------:R-:W-:-:S06]  /*3410*/  FSETP.GEU.AND P4, PT, R15, -126, PT ;  /* 0xc2fc00000f00780b */ /* 0x000fcc0003f8e000 */
[----:B------:R-:W-:Y:S01]  /*3420*/  @!P3 FMUL R38, R38, 0.5 ;  /* 0x3f0000002626b820 */ /* 0x000fe20000400000 */
[----:B----4-:R-:W-:Y:S01]  /*3430*/  @!P2 FMUL R92, R92, R92 ;  /* 0x0000005c5c5ca220 */ /* 0x010fe20000400000 */
[C---:B------:R-:W-:Y:S01]  /*3440*/  FSETP.GEU.AND P2, PT, R34.reuse, -126, PT ;  /* 0xc2fc00002200780b */ /* 0x040fe20003f4e000 */
[----:B------:R-:W2:Y:S04]  /*3450*/  MUFU.EX2 R59, R54 ;  /* 0x00000036003b7308 */ /* 0x000ea80000000800 */
[----:B------:R-:W-:Y:S01]  /*3460*/  @!P4 FMUL R15, R15, 0.5 ;  /* 0x3f0000000f0fc820 */ /* 0x000fe20000400000 */
[----:B-1----:R-:W-:Y:S01]  /*3470*/  @!P1 FMUL R69, R69, R69 ;  /* 0x0000004545459220 */ /* 0x002fe20000400000 */
[----:B------:R-:W-:Y:S02]  /*3480*/  FSETP.GEU.AND P1, PT, R73, -126, PT ;  /* 0xc2fc00004900780b */ /* 0x000fe40003f2e000 */
[----:B------:R-:W1:Y:S04]  /*3490*/  MUFU.EX2 R94, R94 ;  /* 0x0000005e005e7308 */ /* 0x000e680000000800 */
[----:B------:R-:W-:-:S04]  /*34a0*/  @!P2 FMUL R34, R34, 0.5 ;  /* 0x3f0000002222a820 */ /* 0x000fc80000400000 */
[----:B------:R3:W4:Y:S01]  /*34b0*/  MUFU.EX2 R66, R38 ;  /* 0x0000002600427308 */ /* 0x0007220000000800 */
[----:B--2---:R-:W-:Y:S01]  /*34c0*/  @!P5 FMUL R59, R59, R59 ;  /* 0x0000003b3b3bd220 */ /* 0x004fe20000400000 */
[----:B------:R-:W-:Y:S01]  /*34d0*/  FSETP.GEU.AND P5, PT, R42, -126, PT ;  /* 0xc2fc00002a00780b */ /* 0x000fe20003fae000 */
[----:B------:R-:W-:-:S05]  /*34e0*/  @!P1 FMUL R73, R73, 0.5 ;  /* 0x3f00000049499820 */ /* 0x000fca0000400000 */
[----:B------:R2:W5:Y:S01]  /*34f0*/  MUFU.EX2 R67, R15 ;  /* 0x0000000f00437308 */ /* 0x0005620000000800 */
[----:B---3--:R-:W-:Y:S01]  /*3500*/  FFMA R38, R82, UR6, -R77 ;  /* 0x0000000652267c23 */ /* 0x008fe2000800084d */
[----:B-1----:R-:W-:Y:S01]  /*3510*/  @!P6 FMUL R94, R94, R94 ;  /* 0x0000005e5e5ee220 */ /* 0x002fe20000400000 */
[----:B------:R-:W-:-:S04]  /*3520*/  FSETP.GEU.AND P6, PT, R74, -126, PT ;  /* 0xc2fc00004a00780b */ /* 0x000fc80003fce000 */
[----:B------:R-:W-:Y:S01]  /*3530*/  @!P5 FMUL R42, R42, 0.5 ;  /* 0x3f0000002a2ad820 */ /* 0x000fe20000400000 */
[----:B------:R1:W3:Y:S01]  /*3540*/  MUFU.EX2 R63, R34 ;  /* 0x00000022003f7308 */ /* 0x0002e20000000800 */
[----:B----4-:R-:W-:Y:S01]  /*3550*/  @!P3 FMUL R66, R66, R66 ;  /* 0x000000424242b220 */ /* 0x010fe20000400000 */
[----:B--2---:R-:W-:-:S06]  /*3560*/  FFMA R15, R78, UR6, -R77 ;  /* 0x000000064e0f7c23 */ /* 0x004fcc000800084d */
[----:B------:R-:W-:Y:S01]  /*3570*/  @!P6 FMUL R74, R74, 0.5 ;  /* 0x3f0000004a4ae820 */ /* 0x000fe20000400000 */
[--C-:B-1----:R-:W-:Y:S01]  /*3580*/  FFMA R34, R75, UR6, -R77.reuse ;  /* 0x000000064b227c23 */ /* 0x102fe2000800084d */
[----:B-----5:R-:W-:Y:S01]  /*3590*/  @!P4 FMUL R67, R67, R67 ;  /* 0x000000434343c220 */ /* 0x020fe20000400000 */
[----:B------:R-:W-:Y:S01]  /*35a0*/  FSETP.GEU.AND P4, PT, R38, -126, PT ;  /* 0xc2fc00002600780b */ /* 0x000fe20003f8e000 */
[----:B------:R1:W2:Y:S01]  /*35b0*/  MUFU.EX2 R70, R42 ;  /* 0x0000002a00467308 */ /* 0x0002a20000000800 */
[----:B------:R-:W-:Y:S01]  /*35c0*/  FFMA R75, R71, UR6, -R77 ;  /* 0x00000006474b7c23 */ /* 0x000fe2000800084d */
[----:B------:R-:W-:Y:S01]  /*35d0*/  FSETP.GEU.AND P3, PT, R34, -126, PT ;  /* 0xc2fc00002200780b */ /* 0x000fe20003f6e000 */
[----:B---3--:R-:W-:Y:S01]  /*35e0*/  @!P2 FMUL R63, R63, R63 ;  /* 0x0000003f3f3fa220 */ /* 0x008fe20000400000 */
[----:B------:R-:W-:-:S04]  /*35f0*/  FSETP.GEU.AND P2, PT, R30, -126, PT ;  /* 0xc2fc00001e00780b */ /* 0x000fc80003f4e000 */
[----:B------:R-:W3:Y:S01]  /*3600*/  MUFU.EX2 R73, R73 ;  /* 0x0000004900497308 */ /* 0x000ee20000000800 */
[----:B-1----:R-:W-:-:S03]  /*3610*/  FADD R42, R25, R64 ;  /* 0x00000040192a7221 */ /* 0x002fc60000000000 */
[----:B------:R-:W-:-:S03]  /*3620*/  @!P4 FMUL R38, R38, 0.5 ;  /* 0x3f0000002626c820 */ /* 0x000fc60000400000 */
[----:B------:R-:W-:Y:S01]  /*3630*/  @!P3 FMUL R34, R34, 0.5 ;  /* 0x3f0000002222b820 */ /* 0x000fe20000400000 */
[----:B------:R-:W1:Y:S01]  /*3640*/  MUFU.EX2 R74, R74 ;  /* 0x0000004a004a7308 */ /* 0x000e620000000800 */
[----:B--2---:R-:W-:Y:S01]  /*3650*/  @!P5 FMUL R70, R70, R70 ;  /* 0x000000464646d220 */ /* 0x004fe20000400000 */
[----:B------:R-:W-:Y:S01]  /*3660*/  FSETP.GEU.AND P5, PT, R75, -126, PT ;  /* 0xc2fc00004b00780b */ /* 0x000fe20003fae000 */
[----:B------:R-:W-:-:S05]  /*3670*/  @!P2 FMUL R30, R30, 0.5 ;  /* 0x3f0000001e1ea820 */ /* 0x000fca0000400000 */
[----:B------:R2:W4:Y:S01]  /*3680*/  MUFU.EX2 R71, R34 ;  /* 0x0000002200477308 */ /* 0x0005220000000800 */
[----:B---3--:R-:W-:Y:S01]  /*3690*/  @!P1 FMUL R73, R73, R73 ;  /* 0x0000004949499220 */ /* 0x008fe20000400000 */
[----:B------:R-:W-:-:S03]  /*36a0*/  FSETP.GEU.AND P1, PT, R87, -126, PT ;  /* 0xc2fc00005700780b */ /* 0x000fc60003f2e000 */
[----:B------:R-:W-:Y:S02]  /*36b0*/  FADD R98, R58, R73 ;  /* 0x000000493a627221 */ /* 0x000fe40000000000 */
[----:B------:R-:W-:Y:S01]  /*36c0*/  @!P5 FMUL R75, R75, 0.5 ;  /* 0x3f0000004b4bd820 */ /* 0x000fe20000400000 */
[----:B------:R3:W5:Y:S01]  /*36d0*/  MUFU.EX2 R78, R38 ;  /* 0x00000026004e7308 */ /* 0x0007620000000800 */
[----:B-1----:R-:W-:Y:S01]  /*36e0*/  @!P6 FMUL R74, R74, R74 ;  /* 0x0000004a4a4ae220 */ /* 0x002fe20000400000 */
[----:B------:R-:W-:Y:S01]  /*36f0*/  FSETP.GEU.AND P6, PT, R15, -126, PT ;  /* 0xc2fc00000f00780b */ /* 0x000fe20003fce000 */
[----:B--2---:R-:W-:Y:S01]  /*3700*/  FADD R34, R24, R41 ;  /* 0x0000002918227221 */ /* 0x004fe20000000000 */
[----:B------:R-:W-:Y:S01]  /*3710*/  F2FP.BF16.F32.PACK_AB R24, R13, R24 ;  /* 0x000000180d18723e */ /* 0x000fe200000010ff */
[----:B------:R-:W-:Y:S02]  /*3720*/  FADD R89, R47, R74 ;  /* 0x0000004a2f597221 */ /* 0x000fe40000000000 */
[----:B------:R-:W-:Y:S01]  /*3730*/  @!P1 FMUL R87, R87, 0.5 ;  /* 0x3f00000057579820 */ /* 0x000fe20000400000 */
[----:B------:R1:W2:Y:S01]  /*3740*/  MUFU.EX2 R82, R30 ;  /* 0x0000001e00527308 */ /* 0x0002a20000000800 */
[----:B----4-:R-:W-:Y:S01]  /*3750*/  @!P3 FMUL R71, R71, R71 ;  /* 0x000000474747b220 */ /* 0x010fe20000400000 */
[----:B------:R-:W-:Y:S01]  /*3760*/  FSETP.GEU.AND P3, PT, R79, -126, PT ;  /* 0xc2fc00004f00780b */ /* 0x000fe20003f6e000 */
[----:B---3--:R-:W-:Y:S01]  /*3770*/  FADD R38, R28, R49 ;  /* 0x000000311c267221 */ /* 0x008fe20000000000 */
[----:B------:R-:W-:Y:S01]  /*3780*/  F2FP.BF16.F32.PACK_AB R28, R21, R28 ;  /* 0x0000001c151c723e */ /* 0x000fe200000010ff */
[----:B------:R-:W-:-:S02]  /*3790*/  FADD R91, R90, R71 ;  /* 0x000000475a5b7221 */ /* 0x000fc40000000000 */
[----:B------:R-:W-:Y:S01]  /*37a0*/  @!P6 FMUL R15, R15, 0.5 ;  /* 0x3f0000000f0fe820 */ /* 0x000fe20000400000 */
[----:B------:R-:W3:Y:S01]  /*37b0*/  MUFU.EX2 R75, R75 ;  /* 0x0000004b004b7308 */ /* 0x000ee20000000800 */
[----:B-1----:R-:W-:Y:S01]  /*37c0*/  FFMA R30, R86, UR6, -R77 ;  /* 0x00000006561e7c23 */ /* 0x002fe2000800084d */
[----:B-----5:R-:W-:Y:S01]  /*37d0*/  @!P4 FMUL R78, R78, R78 ;  /* 0x0000004e4e4ec220 */ /* 0x020fe20000400000 */
[----:B------:R-:W-:Y:S01]  /*37e0*/  FADD R77, R32, R57 ;  /* 0x00000039204d7221 */ /* 0x000fe20000000000 */
[----:B------:R-:W-:Y:S01]  /*37f0*/  FADD R85, R38, R81 ;  /* 0x0000005126557221 */ /* 0x000fe20000000000 */
[----:B------:R-:W-:Y:S01]  /*3800*/  FADD R38, R21, R56 ;  /* 0x0000003815267221 */ /* 0x000fe20000000000 */
[----:B------:R-:W-:Y:S01]  /*3810*/  FSETP.GEU.AND P4, PT, R30, -126, PT ;  /* 0xc2fc00001e00780b */ /* 0x000fe20003f8e000 */
[----:B------:R-:W-:Y:S01]  /*3820*/  @!P3 FMUL R79, R79, 0.5 ;  /* 0x3f0000004f4fb820 */ /* 0x000fe20000400000 */
[----:B------:R-:W-:Y:S01]  /*3830*/  FADD R46, R34, R77 ;  /* 0x0000004d222e7221 */ /* 0x000fe20000000000 */
[----:B------:R1:W4:Y:S01]  /*3840*/  MUFU.EX2 R86, R15 ;  /* 0x0000000f00567308 */ /* 0x0003220000000800 */
[----:B------:R-:W-:Y:S01]  /*3850*/  FADD R34, R26, R45 ;  /* 0x0000002d1a227221 */ /* 0x000fe20000000000 */
[----:B------:R-:W-:Y:S01]  /*3860*/  FADD R81, R27, R68 ;  /* 0x000000441b517221 */ /* 0x000fe20000000000 */
[----:B------:R-:W-:Y:S01]  /*3870*/  FADD R83, R38, R83 ;  /* 0x0000005326537221 */ /* 0x000fe20000000000 */
[----:B------:R-:W-:Y:S01]  /*3880*/  FADD R38, R23, R60 ;  /* 0x0000003c17267221 */ /* 0x000fe20000000000 */
[----:B------:R-:W-:Y:S01]  /*3890*/  FADD R93, R55, R78 ;  /* 0x0000004e375d7221 */ /* 0x000fe20000000000 */
[----:B------:R-:W-:Y:S01]  /*38a0*/  FADD R54, R34, R81 ;  /* 0x0000005122367221 */ /* 0x000fe20000000000 */
[----:B------:R-:W-:Y:S01]  /*38b0*/  FADD R34, R14, R53 ;  /* 0x000000350e227221 */ /* 0x000fe20000000000 */
[----:B------:R5:W4:Y:S01]  /*38c0*/  MUFU.EX2 R77, R79 ;  /* 0x0000004f004d7308 */ /* 0x000b220000000800 */
[----:B-1----:R-:W-:Y:S01]  /*38d0*/  FADD R15, R13, R48 ;  /* 0x000000300d0f7221 */ /* 0x002fe20000000000 */
[----:B------:R-:W-:Y:S01]  /*38e0*/  @!P4 FMUL R30, R30, 0.5 ;  /* 0x3f0000001e1ec820 */ /* 0x000fe20000400000 */
[----:B------:R-:W-:Y:S01]  /*38f0*/  FADD R81, R44, R29 ;  /* 0x0000001d2c517221 */ /* 0x000fe20000000000 */
[----:B--2---:R-:W-:Y:S01]  /*3900*/  @!P2 FMUL R82, R82, R82 ;  /* 0x000000525252a220 */ /* 0x004fe20000400000 */
[----:B------:R-:W-:Y:S01]  /*3910*/  FADD R50, R15, R42 ;  /* 0x0000002a0f327221 */ /* 0x000fe20000000000 */
[----:B------:R-:W-:Y:S01]  /*3920*/  FADD R15, R17, R52 ;  /* 0x00000034110f7221 */ /* 0x000fe20000000000 */
[----:B------:R-:W-:Y:S01]  /*3930*/  FADD R42, R36, R61 ;  /* 0x0000003d242a7221 */ /* 0x000fe20000000000 */
[----:B------:R1:W2:Y:S01]  /*3940*/  MUFU.EX2 R96, R30 ;  /* 0x0000001e00607308 */ /* 0x0002a20000000800 */
[----:B-----5:R-:W-:Y:S01]  /*3950*/  FADD R79, R37, R22 ;  /* 0x00000016254f7221 */ /* 0x020fe20000000000 */
[----:B------:R-:W-:Y:S01]  /*3960*/  FADD R38, R38, R81 ;  /* 0x0000005126267221 */ /* 0x000fe20000000000 */
[----:B------:R-:W-:Y:S01]  /*3970*/  FADD R15, R15, R42 ;  /* 0x0000002a0f0f7221 */ /* 0x000fe20000000000 */
[----:B------:R-:W-:Y:S01]  /*3980*/  FADD R42, R39, R70 ;  /* 0x00000046272a7221 */ /* 0x000fe20000000000 */
[----:B------:R-:W-:Y:S01]  /*3990*/  FADD R79, R34, R79 ;  /* 0x0000004f224f7221 */ /* 0x000fe20000000000 */
[----:B------:R-:W-:Y:S01]  /*39a0*/  FADD R34, R76, R63 ;  /* 0x0000003f4c227221 */ /* 0x000fe20000000000 */
[----:B------:R-:W-:Y:S01]  /*39b0*/  FADD R81, R84, R69 ;  /* 0x0000004554517221 */ /* 0x000fe20000000000 */
[----:B------:R-:W5:Y:S01]  /*39c0*/  MUFU.EX2 R87, R87 ;  /* 0x0000005700577308 */ /* 0x000f620000000800 */
[----:B-1----:R-:W-:Y:S01]  /*39d0*/  FADD R30, R31, R94 ;  /* 0x0000005e1f1e7221 */ /* 0x002fe20000000000 */
[----:B---3--:R-:W-:Y:S01]  /*39e0*/  @!P5 FMUL R75, R75, R75 ;  /* 0x0000004b4b4bd220 */ /* 0x008fe20000400000 */
[----:B----4-:R-:W-:Y:S01]  /*39f0*/  @!P6 FMUL R86, R86, R86 ;  /* 0x000000565656e220 */ /* 0x010fe20000400000 */
[----:B------:R-:W-:Y:S01]  /*3a00*/  @!P3 FMUL R77, R77, R77 ;  /* 0x0000004d4d4db220 */ /* 0x000fe20000400000 */
[----:B------:R-:W-:Y:S01]  /*3a10*/  FADD R95, R30, R89 ;  /* 0x000000591e5f7221 */ /* 0x000fe20000000000 */
[----:B------:R-:W-:Y:S01]  /*3a20*/  FADD R100, R42, R93 ;  /* 0x0000005d2a647221 */ /* 0x000fe20000000000 */
[----:B------:R-:W-:Y:S01]  /*3a30*/  FADD R97, R34, R91 ;  /* 0x0000005b22617221 */ /* 0x000fe20000000000 */
[----:B------:R-:W-:Y:S01]  /*3a40*/  FADD R102, R81, R98 ;  /* 0x0000006251667221 */ /* 0x000fe20000000000 */
[----:B--2---:R-:W-:Y:S01]  /*3a50*/  @!P4 FMUL R96, R96, R96 ;  /* 0x000000606060c220 */ /* 0x004fe20000400000 */
[----:B------:R-:W-:Y:S01]  /*3a60*/  FADD R30, R35, R66 ;  /* 0x00000042231e7221 */ /* 0x000fe20000000000 */
[----:B------:R-:W-:Y:S01]  /*3a70*/  FADD R89, R51, R86 ;  /* 0x0000005633597221 */ /* 0x000fe20000000000 */
[----:B------:R-:W-:Y:S01]  /*3a80*/  FADD R42, R43, R82 ;  /* 0x000000522b2a7221 */ /* 0x000fe20000000000 */
[----:B------:R-:W-:Y:S01]  /*3a90*/  FADD R93, R59, R96 ;  /* 0x000000603b5d7221 */ /* 0x000fe20000000000 */
[----:B------:R-:W-:Y:S01]  /*3aa0*/  FADD R34, R80, R67 ;  /* 0x0000004350227221 */ /* 0x000fe20000000000 */
[----:B------:R-:W-:Y:S01]  /*3ab0*/  FADD R91, R92, R77 ;  /* 0x0000004d5c5b7221 */ /* 0x000fe20000000000 */
[----:B------:R-:W-:Y:S01]  /*3ac0*/  FADD R81, R88, R75 ;  /* 0x0000004b58517221 */ /* 0x000fe20000000000 */
[----:B-----5:R-:W-:Y:S01]  /*3ad0*/  @!P1 FMUL R87, R87, R87 ;  /* 0x0000005757579220 */ /* 0x020fe20000400000 */
[----:B------:R-:W-:Y:S01]  /*3ae0*/  FADD R30, R30, R89 ;  /* 0x000000591e1e7221 */ /* 0x000fe20000000000 */
        /* <DEDUP_REMOVED lines=16> */
[----:B------:R-:W-:Y:S01]  /*3bf0*/  F2FP.BF16.F32.PACK_AB R34, R36, R27 ;  /* 0x0000001b2422723e */ /* 0x000fe200000010ff */
[----:B------:R-:W-:Y:S01]  /*3c00*/  FADD R15, R46, R15 ;  /* 0x0000000f2e0f7221 */ /* 0x000fe20000000000 */
[----:B------:R-:W-:Y:S01]  /*3c10*/  F2FP.BF16.F32.PACK_AB R32, R25, R32 ;  /* 0x000000201920723e */ /* 0x000fe200000010ff */
[----:B------:R-:W-:Y:S01]  /*3c20*/  FADD R13, R30, R97 ;  /* 0x000000611e0d7221 */ /* 0x000fe20000000000 */
[----:B------:R-:W-:-:S02]  /*3c30*/  F2FP.BF16.F32.PACK_AB R36, R40, R33 ;  /* 0x000000212824723e */ /* 0x000fc400000010ff */
[----:B------:R-:W-:Y:S02]  /*3c40*/  F2FP.BF16.F32.PACK_AB R38, R44, R37 ;  /* 0x000000252c26723e */ /* 0x000fe400000010ff */
[----:B------:R-:W-:Y:S02]  /*3c50*/  F2FP.BF16.F32.PACK_AB R40, R48, R41 ;  /* 0x000000293028723e */ /* 0x000fe400000010ff */
[----:B------:R-:W-:Y:S02]  /*3c60*/  F2FP.BF16.F32.PACK_AB R54, R29, R22 ;  /* 0x000000161d36723e */ /* 0x000fe400000010ff */
[----:B------:R-:W-:Y:S02]  /*3c70*/  F2FP.BF16.F32.PACK_AB R25, R76, R31 ;  /* 0x0000001f4c19723e */ /* 0x000fe400000010ff */
[----:B------:R-:W-:Y:S02]  /*3c80*/  F2FP.BF16.F32.PACK_AB R27, R80, R35 ;  /* 0x00000023501b723e */ /* 0x000fe400000010ff */
        /* <DEDUP_REMOVED lines=22> */
[----:B------:R-:W-:Y:S02]  /*3df0*/  MOV R17, 0x2 ;  /* 0x0000000200117802 */ /* 0x000fe40000000f00 */
[----:B------:R-:W-:-:S07]  /*3e00*/  SHF.L.U32 R21, RZ, 0x1f, RZ ;  /* 0x0000001fff157819 */ /* 0x000fce00000006ff */
.L_x_23:
[----:B-1----:R1:W2:Y:S02]  /*3e10*/  SYNCS.PHASECHK.TRANS64.TRYWAIT P1, [R2+URZ+0x12008], R21 ;  /* 0x01200815020075a7 */ /* 0x0022a4000802017f */
[----:B--2---:R-:W-:Y:S05]  /*3e20*/  @!P1 NANOSLEEP.SYNCS 0x989680 ;  /* 0x009896800000995d */ /* 0x004fea0003900000 */
[----:B------:R-:W2:Y:S02]  /*3e30*/  @!P1 SYNCS.PHASECHK.TRANS64 P1, [R2+URZ+0x12008], R21 ;  /* 0x01200815020095a7 */ /* 0x000ea4000802007f */
[----:B--2---:R-:W-:Y:S05]  /*3e40*/  @!P1 BRA `(.L_x_23) ;  /* 0xfffffffc00f09947 */ /* 0x004fea000383ffff */
[----:B------:R-:W-:Y:S01]  /*3e50*/  UIADD3 UR6, UR14, 0x400, URZ ;  /* 0x000004000e067890 */ /* 0x000fe2000fffe03f */
[----:B------:R-:W-:Y:S01]  /*3e60*/  WARPGROUP.ARRIVE ;  /* 0x00000000000079c5 */ /* 0x000fe20000000000 */
[----:B------:R-:W-:Y:S01]  /*3e70*/  UMOV UR7, 0x40000040 ;  /* 0x4000004000077882 */ /* 0x000fe20000000000 */
[----:B------:R-:W-:Y:S01]  /*3e80*/  ISETP.GE.AND P1, PT, R20, 0x3, PT ;  /* 0x000000031400780c */ /* 0x000fe20003f26270 */
[----:B------:R-:W-:Y:S01]  /*3e90*/  VIADD R14, R2, 0x12020 ;  /* 0x00012020020e7836 */ /* 0x000fe20000000000 */
[----:B------:R-:W-:Y:S01]  /*3ea0*/  IADD3 R20, R20, -0x1, RZ ;  /* 0xffffffff14147810 */ /* 0x000fe20007ffe0ff */
[----:B------:R-:W-:-:S03]  /*3eb0*/  VIADD R12, R12, 0x80 ;  /* 0x000000800c0c7836 */ /* 0x000fc60000000000 */
[----:B------:R-:W-:Y:S01]  /*3ec0*/  HGMMA.64x64x16.F32.BF16 R88, R24, gdesc[UR4].tnspB, RZ, !UPT, gsb0 ;  /* 0x40e0000418587df0 */ /* 0x000fe2000c0018ff */
[----:B------:R-:W-:Y:S01]  /*3ed0*/  UIADD3 UR6, UR14, 0x480, URZ ;  /* 0x000004800e067890 */ /* 0x000fe2000fffe03f */
[----:B-1----:R-:W-:Y:S01]  /*3ee0*/  PRMT R21, RZ, 0x654, R14 ;  /* 0x00000654ff157816 */ /* 0x002fe2000000000e */
[----:B------:R-:W-:Y:S01]  /*3ef0*/  UMOV UR7, 0x40000040 ;  /* 0x4000004000077882 */ /* 0x000fe20000000000 */
[----:B------:R-:W-:Y:S02]  /*3f00*/  WARPGROUP.DEPBAR.LE gsb0, 0x0 ;  /* 0x00008000000079c5 */ /* 0x000fe40000010000 */
[----:B------:R-:W-:-:S06]  /*3f10*/  WARPGROUP.ARRIVE ;  /* 0x00000000000079c5 */ /* 0x000fcc0000000000 */
[----:B------:R-:W-:Y:S01]  /*3f20*/  HGMMA.64x64x16.F32.BF16 R88, R28, gdesc[UR4].tnspB, R88, gsb0 ;  /* 0x40e000041c587df0 */ /* 0x000fe20008001858 */
[----:B------:R-:W-:Y:S01]  /*3f30*/  UIADD3 UR6, UR14, 0x500, URZ ;  /* 0x000005000e067890 */ /* 0x000fe2000fffe03f */
        /* <DEDUP_REMOVED lines=28> */
[----:B------:R-:W-:Y:S03]  /*4100*/  HGMMA.64x64x16.F32.BF16 R88, R52, gdesc[UR4].tnspB, R88, gsb0 ;  /* 0x40e0000434587df0 */ /* 0x000fe60008001858 */
[----:B------:R-:W-:Y:S02]  /*4110*/  WARPGROUP.DEPBAR.LE gsb0, 0x0 ;  /* 0x00008000000079c5 */ /* 0x000fe40000010000 */
[----:B------:R1:W-:Y:S01]  /*4120*/  SYNCS.ARRIVE.TRANS64.RED.A1T0 RZ, [R21+URZ], RZ ;  /* 0x000000ff15ff79a7 */ /* 0x0003e2000810043f */
[----:B------:R-:W-:Y:S05]  /*4130*/  @!P1 BRA `(.L_x_24) ;  /* 0x0000002c007c9947 */ /* 0x000fea0003800000 */
[----:B------:R-:W-:Y:S01]  /*4140*/  IMAD.MOV.U32 R23, RZ, RZ, R18 ;  /* 0x000000ffff177224 */ /* 0x000fe200078e0012 */
[----:B------:R-:W-:Y:S01]  /*4150*/  MOV R17, 0x2 ;  /* 0x0000000200117802 */ /* 0x000fe20000000f00 */
[----:B-1----:R-:W-:Y:S01]  /*4160*/  IMAD.MOV.U32 R21, RZ, RZ, R19 ;  /* 0x000000ffff157224 */ /* 0x002fe200078e0013 */
[----:B------:R-:W-:Y:S01]  /*4170*/  ULDC.64 UR30, c[0x0][0x198] ;  /* 0x00006600001e7ab9 */ /* 0x000fe20000000a00 */
[----:B------:R-:W-:Y:S02]  /*4180*/  IMAD.MOV.U32 R7, RZ, RZ, 0x1 ;  /* 0x00000001ff077424 */ /* 0x000fe400078e00ff */
[----:B------:R-:W-:-:S07]  /*4190*/  IMAD.MOV.U32 R4, RZ, RZ, RZ ;  /* 0x000000ffff047224 */ /* 0x000fce00078e00ff */
.L_x_36:
[C---:B------:R-:W-:Y:S01]  /*41a0*/  ISETP.GT.AND P1, PT, R20.reuse, 0x2, PT ;  /* 0x000000021400780c */ /* 0x040fe20003f24270 */
[----:B------:R-:W-:Y:S01]  /*41b0*/  IMAD R19, R17, 0x8, R2 ;  /* 0x0000000811137824 */ /* 0x000fe200078e0202 */
[----:B------:R-:W-:Y:S02]  /*41c0*/  IADD3 R20, R20, -0x1, RZ ;  /* 0xffffffff14147810 */ /* 0x000fe40007ffe0ff */
[----:B------:R-:W-:-:S09]  /*41d0*/  SHF.L.U32 R18, R4, 0x1f, RZ ;  /* 0x0000001f04127819 */ /* 0x000fd200000006ff */
.L_x_25:
[----:B-1----:R1:W2:Y:S02]  /*41e0*/  SYNCS.PHASECHK.TRANS64.TRYWAIT P2, [R19+URZ+0x12000], R18 ;  /* 0x01200012130075a7 */ /* 0x0022a4000804017f */
[----:B--2---:R-:W-:Y:S05]  /*41f0*/  @!P2 NANOSLEEP.SYNCS 0x989680 ;  /* 0x009896800000a95d */ /* 0x004fea0003900000 */
[----:B------:R-:W2:Y:S02]  /*4200*/  @!P2 SYNCS.PHASECHK.TRANS64 P2, [R19+URZ+0x12000], R18 ;  /* 0x012000121300a5a7 */ /* 0x000ea4000804007f */
[----:B--2---:R-:W-:Y:S05]  /*4210*/  @!P2 BRA `(.L_x_25) ;  /* 0xfffffffc00f0a947 */ /* 0x004fea000383ffff */
[----:B------:R-:W-:Y:S05]  /*4220*/  WARPSYNC.ALL ;  /* 0x0000000000007948 */ /* 0x000fea0003800000 */
[----:B------:R-:W-:Y:S01]  /*4230*/  R2UR UR26, R17 ;  /* 0x00000000111a72ca */ /* 0x000fe200000e0000 */
[----:B------:R-:W-:Y:S01]  /*4240*/  WARPGROUP.ARRIVE ;  /* 0x00000000000079c5 */ /* 0x000fe20000000000 */
[----:B------:R-:W-:Y:S01]  /*4250*/  UMOV UR27, 0x40000040 ;  /* 0x40000040001b7882 */ /* 0x000fe20000000000 */
[----:B------:R-:W-:Y:S01]  /*4260*/  UMOV UR7, 0x40000040 ;  /* 0x4000004000077882 */ /* 0x000fe20000000000 */
[----:B------:R-:W-:Y:S01]  /*4270*/  UMOV UR19, 0x40000040 ;  /* 0x4000004000137882 */ /* 0x000fe20000000000 */
[----:B------:R-:W-:Y:S01]  /*4280*/  UMOV UR23, 0x40000040 ;  /* 0x4000004000177882 */ /* 0x000fe20000000000 */
[----:B------:R-:W-:-:S07]  /*4290*/  ISETP.NE.AND P2, PT, R10, RZ, PT ;  /* 0x000000ff0a00720c */ /* 0x000fce0003f45270 */
[----:B------:R-:W-:-:S04]  /*42a0*/  ULEA UR26, UR26, UR28, 0xa ;  /* 0x0000001c1a1a7291 */ /* 0x000fc8000f8e503f */
[----:B------:R-:W-:Y:S02]  /*42b0*/  UIADD3 UR6, UR26, 0x2, URZ ;  /* 0x000000021a067890 */ /* 0x000fe4000fffe03f */
[----:B------:R-:W-:Y:S02]  /*42c0*/  UIADD3 UR18, UR26, 0x4, URZ ;  /* 0x000000041a127890 */ /* 0x000fe4000fffe03f */
[----:B------:R-:W-:Y:S02]  /*42d0*/  UIADD3 UR22, UR26, 0x6, URZ ;  /* 0x000000061a167890 */ /* 0x000fe4000fffe03f */
[----:B------:R-:W-:Y:S03]  /*42e0*/  HGMMA.64x128x16.F32.BF16 R24, gdesc[UR24], RZ, !UPT, gsb0 ;  /* 0x01e00000181879f0 */ /* 0x000fe6000c0018ff */
[----:B------:R-:W-:Y:S02]  /*42f0*/  WARPGROUP.DEPBAR.LE gsb0, 0x0 ;  /* 0x00008000000079c5 */ /* 0x000fe40000010000 */
[----:B------:R-:W-:-:S07]  /*4300*/  WARPGROUP.ARRIVE ;  /* 0x00000000000079c5 */ /* 0x000fce0000000000 */
[----:B------:R-:W-:Y:S03]  /*4310*/  HGMMA.64x128x16.F32.BF16 R24, gdesc[UR4], R24, gsb0 ;  /* 0x01e00000041879f0 */ /* 0x000fe60008001818 */
[----:B------:R-:W-:Y:S02]  /*4320*/  WARPGROUP.DEPBAR.LE gsb0, 0x0 ;  /* 0x00008000000079c5 */ /* 0x000fe40000010000 */
[----:B------:R-:W-:-:S07]  /*4330*/  WARPGROUP.ARRIVE ;  /* 0x00000000000079c5 */ /* 0x000fce0000000000 */
[----:B------:R-:W-:Y:S03]  /*4340*/  HGMMA.64x128x16.F32.BF16 R24, gdesc[UR16], R24, gsb0 ;  /* 0x01e00000101879f0 */ /* 0x000fe60008001818 */
[----:B------:R-:W-:Y:S02]  /*4350*/  WARPGROUP.DEPBAR.LE gsb0, 0x0 ;  /* 0x00008000000079c5 */ /* 0x000fe40000010000 */
[----:B------:R-:W-:-:S07]  /*4360*/  WARPGROUP.ARRIVE ;  /* 0x00000000000079c5 */ /* 0x000fce0000000000 */
[----:B------:R-:W-:Y:S03]  /*4370*/  HGMMA.64x128x16.F32.BF16 R24, gdesc[UR20], R24, gsb0 ;  /* 0x01e00000141879f0 */ /* 0x000fe60008001818 */
[----:B------:R-:W-:Y:S02]  /*4380*/  WARPGROUP.DEPBAR.LE gsb0, 0x0 ;  /* 0x00008000000079c5 */ /* 0x000fe40000010000 */
[----:B------:R-:W-:Y:S05]  /*4390*/  @P2 BRA `(.L_x_26) ;  /* 0x00000000008c2947 */ /* 0x000fea0003800000 */
[----:B------:R-:W-:-:S13]  /*43a0*/  ISETP.LT.OR P3, PT, R8, 0x1, !P0 ;  /* 0x000000010800780c */ /* 0x000fda0004761670 */
[----:B------:R-:W-:Y:S05]  /*43b0*/  @P3 BRA `(.L_x_27) ;  /* 0x0000000000803947 */ /* 0x000fea0003800000 */
[----:B------:R-:W-:Y:S01]  /*43c0*/  ISETP.NE.AND P4, PT, R0, RZ, PT ;  /* 0x000000ff0000720c */ /* 0x000fe20003f85270 */
[----:B-1----:R-:W-:Y:S01]  /*43d0*/  IMAD R18, R5, 0x8, R2 ;  /* 0x0000000805127824 */ /* 0x002fe200078e0202 */
[----:B------:R-:W-:-:S11]  /*43e0*/  SHF.L.U32 R19, R6, 0x1f, RZ ;  /* 0x0000001f06137819 */ /* 0x000fd600000006ff */
.L_x_28:
        /* <DEDUP_REMOVED lines=10> */
.L_x_29:
[----:B-12---:R-:W-:Y:S01]  /*4490*/  IMAD R19, R5, 0x4000, R2 ;  /* 0x0000400005137824 */ /* 0x006fe200078e0202 */
        /* <DEDUP_REMOVED lines=8> */
[----:B------:R-:W-:-:S03]  /*4520*/  UMOV UR34, URZ ;  /* 0x0000003f00227c82 */ /* 0x000fc60008000000 */
[C---:B------:R-:W-:Y:S02]  /*4530*/  ISETP.NE.AND P3, PT, R5.reuse, 0x4, PT ;  /* 0x000000040500780c */ /* 0x040fe40003f65270 */
[----:B------:R-:W-:Y:S02]  /*4540*/  USHF.L.U32 UR35, UR35, 0x7, URZ ;  /* 0x0000000723237899 */ /* 0x000fe4000800063f */
[----:B------:R-:W-:Y:S01]  /*4550*/  UIADD3 UR33, UR33, 0x12000, URZ ;  /* 0x0001200021217890 */ /* 0x000fe2000fffe03f */
[----:B------:R-:W-:Y:S01]  /*4560*/  SEL R19, RZ, 0x1, P3 ;  /* 0x00000001ff137807 */ /* 0x000fe20001800000 */
[----:B------:R-:W-:Y:S01]  /*4570*/  UIADD3 UR32, UR32, 0x2000, URZ ;  /* 0x0000200020207890 */ /* 0x000fe2000fffe03f */
[----:B------:R-:W-:Y:S02]  /*4580*/  SEL R5, R5, RZ, P3 ;  /* 0x000000ff05057207 */ /* 0x000fe40001800000 */
[----:B------:R-:W-:-:S06]  /*4590*/  LOP3.LUT R6, R6, R19, RZ, 0x3c, !PT ;  /* 0x0000001306067212 */ /* 0x000fcc00078e3cff */
[----:B------:R2:W-:Y:S02]  /*45a0*/  UTMALDG.4D [UR32], [UR6], desc[UR8] ;  /* 0x00000820060075b4 */ /* 0x0005e40008019000 */
[----:B--2---:R-:W-:Y:S01]  /*45b0*/  NOP ;  /* 0x0000000000007918 */ /* 0x004fe20000000000 */
.L_x_27:
[----:B------:R-:W-:-:S07]  /*45c0*/  IADD3 R8, R8, -0x1, RZ ;  /* 0xffffffff08087810 */ /* 0x000fce0007ffe0ff */
.L_x_26:
[----:B------:R-:W-:Y:S01]  /*45d0*/  VIADD R17, R17, 0x1 ;  /* 0x0000000111117836 */ /* 0x000fe20000000000 */
[----:B------:R-:W-:Y:S05]  /*45e0*/  WARPSYNC.ALL ;  /* 0x0000000000007948 */ /* 0x000fea0003800000 */
[----:B------:R-:W-:-:S04]  /*45f0*/  ISETP.NE.AND P3, PT, R17, 0x4, PT ;  /* 0x000000041100780c */ /* 0x000fc80003f65270 */
[----:B-1----:R-:W-:Y:S02]  /*4600*/  SEL R19, RZ, 0x1, P3 ;  /* 0x00000001ff137807 */ /* 0x002fe40001800000 */
[----:B------:R-:W-:Y:S02]  /*4610*/  SEL R17, R17, RZ, P3 ;  /* 0x000000ff11117207 */ /* 0x000fe40001800000 */
[----:B------:R-:W-:Y:S02]  /*4620*/  LOP3.LUT R4, R4, R19, RZ, 0x3c, !PT ;  /* 0x0000001304047212 */ /* 0x000fe400078e3cff */
[----:B------:R-:W-:Y:S01]  /*4630*/  FMNMX R18, R24, R23, !PT ;  /* 0x0000001718127209 */ /* 0x000fe20007800000 */
[----:B------:R-:W-:Y:S01]  /*4640*/  ULDC UR6, c[0x0][0x604] ;  /* 0x0001810000067ab9 */ /* 0x000fe20000000800 */
[----:B------:R-:W-:Y:S01]  /*4650*/  FMNMX R22, R26, R21, !PT ;  /* 0x000000151a167209 */ /* 0x000fe20007800000 */
[----:B------:R-:W-:Y:S01]  /*4660*/  IMAD R126, R17, 0x8, R2 ;  /* 0x00000008117e7824 */ /* 0x000fe200078e0202 */
[----:B------:R-:W-:-:S02]  /*4670*/  FMNMX R19, R25, R18, !PT ;  /* 0x0000001219137209 */ /* 0x000fc40007800000 */
[----:B------:R-:W-:Y:S02]  /*4680*/  FMNMX R121, R27, R22, !PT ;  /* 0x000000161b797209 */ /* 0x000fe40007800000 */
[----:B------:R-:W-:Y:S02]  /*4690*/  FMNMX R18, R28, R19, !PT ;  /* 0x000000131c127209 */ /* 0x000fe40007800000 */
[----:B------:R-:W-:Y:S02]  /*46a0*/  FMNMX R22, R30, R121, !PT ;  /* 0x000000791e167209 */ /* 0x000fe40007800000 */
[----:B------:R-:W-:Y:S02]  /*46b0*/  FMNMX R19, R29, R18, !PT ;  /* 0x000000121d137209 */ /* 0x000fe40007800000 */
[----:B------:R-:W-:Y:S02]  /*46c0*/  FMNMX R121, R31, R22, !PT ;  /* 0x000000161f797209 */ /* 0x000fe40007800000 */
        /* <DEDUP_REMOVED lines=55> */
[----:B------:R-:W-:-:S03]  /*4a40*/  FMNMX R120, R87, R120, !PT ;  /* 0x0000007857787209 */ /* 0x000fc60007800000 */
[----:B------:R-:W1:Y:S04]  /*4a50*/  SHFL.BFLY PT, R19, R22, 0x1, 0x1f ;  /* 0x0c201f0016137f89 */ /* 0x000e6800000e0000 */
[----:B------:R-:W2:Y:S01]  /*4a60*/  SHFL.BFLY PT, R123, R120, 0x1, 0x1f ;  /* 0x0c201f00787b7f89 */ /* 0x000ea200000e0000 */
[----:B-1----:R-:W-:Y:S02]  /*4a70*/  FMNMX R121, R22, R19, !PT ;  /* 0x0000001316797209 */ /* 0x002fe40007800000 */
[----:B--2---:R-:W-:-:S03]  /*4a80*/  FMNMX R123, R120, R123, !PT ;  /* 0x0000007b787b7209 */ /* 0x004fc60007800000 */
[----:B------:R-:W1:Y:S04]  /*4a90*/  SHFL.BFLY PT, R18, R121, 0x2, 0x1f ;  /* 0x0c401f0079127f89 */ /* 0x000e6800000e0000 */
[----:B------:R-:W2:Y:S01]  /*4aa0*/  SHFL.BFLY PT, R122, R123, 0x2, 0x1f ;  /* 0x0c401f007b7a7f89 */ /* 0x000ea200000e0000 */
[----:B-1----:R-:W-:Y:S01]  /*4ab0*/  FMNMX R18, R121, R18, !PT ;  /* 0x0000001279127209 */ /* 0x002fe20007800000 */
[C---:B------:R-:W-:Y:S01]  /*4ac0*/  IMAD R121, R7.reuse, 0x8, R14 ;  /* 0x0000000807797824 */ /* 0x040fe200078e020e */
[----:B------:R-:W-:Y:S02]  /*4ad0*/  IADD3 R7, R7, 0x1, RZ ;  /* 0x0000000107077810 */ /* 0x000fe40007ffe0ff */
[----:B--2---:R-:W-:Y:S02]  /*4ae0*/  FMNMX R19, R123, R122, !PT ;  /* 0x0000007a7b137209 */ /* 0x004fe40007800000 */
[----:B------:R-:W-:-:S02]  /*4af0*/  FSETP.NEU.AND P3, PT, R18, -INF , PT ;  /* 0xff8000001200780b */ /* 0x000fc40003f6d000 */
[C---:B------:R-:W-:Y:S02]  /*4b00*/  FSETP.NEU.AND P4, PT, R19.reuse, -INF , PT ;  /* 0xff8000001300780b */ /* 0x040fe40003f8d000 */
[----:B------:R-:W-:Y:S02]  /*4b10*/  FSEL R122, R18, RZ, P3 ;  /* 0x000000ff127a7208 */ /* 0x000fe40001800000 */
[----:B------:R-:W-:Y:S02]  /*4b20*/  FSEL R124, R19, RZ, P4 ;  /* 0x000000ff137c7208 */ /* 0x000fe40002000000 */
[----:B------:R-:W-:Y:S01]  /*4b30*/  PRMT R121, RZ, 0x654, R121 ;  /* 0x00000654ff797816 */ /* 0x000fe20000000079 */
[----:B------:R-:W-:Y:S02]  /*4b40*/  FADD R22, -R122, R23 ;  /* 0x000000177a167221 */ /* 0x000fe40000000100 */
[----:B------:R-:W-:Y:S01]  /*4b50*/  FADD R23, -R124, R21 ;  /* 0x000000157c177221 */ /* 0x000fe20000000100 */
[----:B------:R1:W-:Y:S01]  /*4b60*/  SYNCS.ARRIVE.TRANS64.RED.A1T0 RZ, [R121+URZ], RZ ;  /* 0x000000ff79ff79a7 */ /* 0x0003e2000810043f */
[----:B------:R-:W-:-:S02]  /*4b70*/  FMUL R21, R22, UR6 ;  /* 0x0000000616157c20 */ /* 0x000fc40008400000 */
[----:B------:R-:W-:-:S03]  /*4b80*/  FMUL R23, R23, UR6 ;  /* 0x0000000617177c20 */ /* 0x000fc60008400000 */
[----:B------:R-:W-:Y:S02]  /*4b90*/  FSETP.GEU.AND P3, PT, R21, -126, PT ;  /* 0xc2fc00001500780b */ /* 0x000fe40003f6e000 */
[----:B------:R-:W-:Y:S02]  /*4ba0*/  FSETP.GEU.AND P4, PT, R23, -126, PT ;  /* 0xc2fc00001700780b */ /* 0x000fe40003f8e000 */
[----:B-1----:R-:W-:-:S09]  /*4bb0*/  SHF.L.U32 R121, R4, 0x1f, RZ ;  /* 0x0000001f04797819 */ /* 0x002fd200000006ff */
[----:B------:R-:W-:Y:S02]  /*4bc0*/  @!P3 FMUL R21, R21, 0.5 ;  /* 0x3f0000001515b820 */ /* 0x000fe40000400000 */
[----:B------:R-:W-:Y:S02]  /*4bd0*/  @!P4 FMUL R23, R23, 0.5 ;  /* 0x3f0000001717c820 */ /* 0x000fe40000400000 */
[----:B------:R-:W1:Y:S08]  /*4be0*/  MUFU.EX2 R22, R21 ;  /* 0x0000001500167308 */ /* 0x000e700000000800 */
[----:B------:R-:W2:Y:S01]  /*4bf0*/  MUFU.EX2 R120, R23 ;  /* 0x0000001700787308 */ /* 0x000ea20000000800 */
[----:B-1----:R-:W-:Y:S01]  /*4c00*/  @!P3 FMUL R22, R22, R22 ;  /* 0x000000161616b220 */ /* 0x002fe20000400000 */
[----:B------:R-:W-:-:S03]  /*4c10*/  ISETP.NE.AND P3, PT, R7, 0x4, PT ;  /* 0x000000040700780c */ /* 0x000fc60003f65270 */
[-C--:B------:R-:W-:Y:S01]  /*4c20*/  FMUL R88, R88, R22.reuse ;  /* 0x0000001658587220 */ /* 0x080fe20000400000 */
[-C--:B------:R-:W-:Y:S01]  /*4c30*/  FMUL R89, R89, R22.reuse ;  /* 0x0000001659597220 */ /* 0x080fe20000400000 */
[-C--:B------:R-:W-:Y:S01]  /*4c40*/  FMUL R92, R92, R22.reuse ;  /* 0x000000165c5c7220 */ /* 0x080fe20000400000 */
[----:B------:R-:W-:Y:S01]  /*4c50*/  FMUL R93, R93, R22 ;  /* 0x000000165d5d7220 */ /* 0x000fe20000400000 */
[----:B--2---:R-:W-:Y:S01]  /*4c60*/  @!P4 FMUL R120, R120, R120 ;  /* 0x000000787878c220 */ /* 0x004fe20000400000 */
[-C--:B------:R-:W-:Y:S01]  /*4c70*/  FMUL R96, R96, R22.reuse ;  /* 0x0000001660607220 */ /* 0x080fe20000400000 */
        /* <DEDUP_REMOVED lines=10> */
[----:B------:R-:W-:Y:S01]  /*4d20*/  FMUL R117, R117, R22 ;  /* 0x0000001675757220 */ /* 0x000fe20000400000 */
        /* <DEDUP_REMOVED lines=15> */
[----:B------:R-:W-:-:S07]  /*4e20*/  FMUL R119, R119, R120 ;  /* 0x0000007877777220 */ /* 0x000fce0000400000 */
.L_x_30:
[----:B-1----:R1:W2:Y:S02]  /*4e30*/  SYNCS.PHASECHK.TRANS64.TRYWAIT P4, [R126+URZ+0x12000], R121 ;  /* 0x012000797e0075a7 */ /* 0x0022a4000808017f */
[----:B--2---:R-:W-:Y:S05]  /*4e40*/  @!P4 NANOSLEEP.SYNCS 0x989680 ;  /* 0x009896800000c95d */ /* 0x004fea0003900000 */
[----:B------:R-:W2:Y:S02]  /*4e50*/  @!P4 SYNCS.PHASECHK.TRANS64 P4, [R126+URZ+0x12000], R121 ;  /* 0x012000797e00c5a7 */ /* 0x000ea4000808007f */
[----:B--2---:R-:W-:Y:S05]  /*4e60*/  @!P4 BRA `(.L_x_30) ;  /* 0xfffffffc00f0c947 */ /* 0x004fea000383ffff */
[----:B------:R-:W-:Y:S01]  /*4e70*/  ULDC UR7, c[0x0][0x604] ;  /* 0x0001810000077ab9 */ /* 0x000fe20000000800 */
[----:B------:R-:W-:Y:S01]  /*4e80*/  R2UR UR6, R17 ;  /* 0x00000000110672ca */ /* 0x000fe200000e0000 */
[----:B------:R-:W-:Y:S01]  /*4e90*/  FMUL R21, R122, UR7 ;  /* 0x000000077a157c20 */ /* 0x000fe20008400000 */
[----:B------:R-:W-:Y:S01]  /*4ea0*/  FMUL R23, R124, UR7 ;  /* 0x000000077c177c20 */ /* 0x000fe20008400000 */
[----:B------:R-:W-:Y:S01]  /*4eb0*/  UMOV UR11, 0x40000040 ;  /* 0x40000040000b7882 */ /* 0x000fe20000000000 */
[----:B------:R-:W-:Y:S01]  /*4ec0*/  SEL R7, R7, RZ, P3 ;  /* 0x000000ff07077207 */ /* 0x000fe20001800000 */
[--C-:B------:R-:W-:Y:S01]  /*4ed0*/  FFMA R28, R28, UR7, -R21.reuse ;  /* 0x000000071c1c7c23 */ /* 0x100fe20008000815 */
[--C-:B------:R-:W-:Y:S01]  /*4ee0*/  FFMA R24, R24, UR7, -R21.reuse ;  /* 0x0000000718187c23 */ /* 0x100fe20008000815 */
[----:B------:R-:W-:Y:S01]  /*4ef0*/  FFMA R25, R25, UR7, -R21 ;  /* 0x0000000719197c23 */ /* 0x000fe20008000815 */
[----:B------:R-:W-:Y:S01]  /*4f00*/  FFMA R27, R27, UR7, -R23 ;  /* 0x000000071b1b7c23 */ /* 0x000fe20008000817 */
[----:B------:R-:W-:Y:S01]  /*4f10*/  FFMA R29, R29, UR7, -R21 ;  /* 0x000000071d1d7c23 */ /* 0x000fe20008000815 */
[----:B------:R-:W-:Y:S01]  /*4f20*/  FSETP.GEU.AND P4, PT, R28, -126, PT ;  /* 0xc2fc00001c00780b */ /* 0x000fe20003f8e000 */
[----:B------:R-:W-:Y:S01]  /*4f30*/  FFMA R26, R26, UR7, -R23 ;  /* 0x000000071a1a7c23 */ /* 0x000fe20008000817 */
[----:B------:R-:W-:Y:S01]  /*4f40*/  FSETP.GEU.AND P6, PT, R24, -126, PT ;  /* 0xc2fc00001800780b */ /* 0x000fe20003fce000 */
[----:B------:R-:W-:Y:S01]  /*4f50*/  FFMA R32, R32, UR7, -R21 ;  /* 0x0000000720207c23 */ /* 0x000fe20008000815 */
[----:B------:R-:W-:Y:S01]  /*4f60*/  FSETP.GEU.AND P5, PT, R25, -126, PT ;  /* 0xc2fc00001900780b */ /* 0x000fe20003fae000 */
[--C-:B------:R-:W-:Y:S01]  /*4f70*/  FFMA R30, R30, UR7, -R23.reuse ;  /* 0x000000071e1e7c23 */ /* 0x100fe20008000817 */
[----:B------:R-:W-:Y:S01]  /*4f80*/  FFMA R31, R31, UR7, -R23 ;  /* 0x000000071f1f7c23 */ /* 0x000fe20008000817 */
[--C-:B------:R-:W-:Y:S01]  /*4f90*/  FFMA R37, R37, UR7, -R21.reuse ;  /* 0x0000000725257c23 */ /* 0x100fe20008000815 */
[--C-:B------:R-:W-:Y:S01]  /*4fa0*/  FFMA R33, R33, UR7, -R21.reuse ;  /* 0x0000000721217c23 */ /* 0x100fe20008000815 */
[----:B------:R-:W-:Y:S01]  /*4fb0*/  FFMA R36, R36, UR7, -R21 ;  /* 0x0000000724247c23 */ /* 0x000fe20008000815 */
[--C-:B------:R-:W-:Y:S01]  /*4fc0*/  FFMA R38, R38, UR7, -R23.reuse ;  /* 0x0000000726267c23 */ /* 0x100fe20008000817 */
[--C-:B------:R-:W-:Y:S01]  /*4fd0*/  FFMA R34, R34, UR7, -R23.reuse ;  /* 0x0000000722227c23 */ /* 0x100fe20008000817 */
[----:B------:R-:W-:Y:S01]  /*4fe0*/  FFMA R35, R35, UR7, -R23 ;  /* 0x0000000723237c23 */ /* 0x000fe20008000817 */
[----:B------:R-:W-:Y:S01]  /*4ff0*/  @!P4 FMUL R28, R28, 0.5 ;  /* 0x3f0000001c1cc820 */ /* 0x000fe20000400000 */
[----:B------:R-:W-:Y:S01]  /*5000*/  FFMA R41, R41, UR7, -R21 ;  /* 0x0000000729297c23 */ /* 0x000fe20008000815 */
[----:B------:R-:W-:Y:S01]  /*5010*/  @!P6 FMUL R24, R24, 0.5 ;  /* 0x3f0000001818e820 */ /* 0x000fe20000400000 */
[----:B------:R-:W-:Y:S01]  /*5020*/  FFMA R39, R39, UR7, -R23 ;  /* 0x0000000727277c23 */ /* 0x000fe20008000817 */
[----:B------:R2:W3:Y:S01]  /*5030*/  MUFU.EX2 R123, R28 ;  /* 0x0000001c007b7308 */ /* 0x0004e20000000800 */
[----:B------:R-:W-:Y:S01]  /*5040*/  @!P5 FMUL R25, R25, 0.5 ;  /* 0x3f0000001919d820 */ /* 0x000fe20000400000 */
[----:B------:R-:W-:Y:S01]  /*5050*/  FFMA R40, R40, UR7, -R21 ;  /* 0x0000000728287c23 */ /* 0x000fe20008000815 */
[----:B------:R-:W-:Y:S01]  /*5060*/  FFMA R42, R42, UR7, -R23 ;  /* 0x000000072a2a7c23 */ /* 0x000fe20008000817 */
[--C-:B------:R-:W-:Y:S01]  /*5070*/  FFMA R44, R44, UR7, -R21.reuse ;  /* 0x000000072c2c7c23 */ /* 0x100fe20008000815 */
[----:B------:R-:W-:Y:S01]  /*5080*/  FFMA R45, R45, UR7, -R21 ;  /* 0x000000072d2d7c23 */ /* 0x000fe20008000815 */
[----:B------:R-:W-:Y:S01]  /*5090*/  ULEA UR6, UR6, UR14, 0xa ;  /* 0x0000000e06067291 */ /* 0x000fe2000f8e503f */
[--C-:B------:R-:W-:Y:S01]  /*50a0*/  FFMA R47, R47, UR7, -R23.reuse ;  /* 0x000000072f2f7c23 */ /* 0x100fe20008000817 */
[----:B-1----:R-:W1:Y:S01]  /*50b0*/  MUFU.EX2 R121, R24 ;  /* 0x0000001800797308 */ /* 0x002e620000000800 */
[--C-:B------:R-:W-:Y:S01]  /*50c0*/  FFMA R43, R43, UR7, -R23.reuse ;  /* 0x000000072b2b7c23 */ /* 0x100fe20008000817 */
[----:B------:R-:W-:Y:S01]  /*50d0*/  FFMA R46, R46, UR7, -R23 ;  /* 0x000000072e2e7c23 */ /* 0x000fe20008000817 */
[--C-:B--2---:R-:W-:Y:S01]  /*50e0*/  FFMA R28, R52, UR7, -R21.reuse ;  /* 0x00000007341c7c23 */ /* 0x104fe20008000815 */
[--C-:B------:R-:W-:Y:S01]  /*50f0*/  FFMA R48, R48, UR7, -R21.reuse ;  /* 0x0000000730307c23 */ /* 0x100fe20008000815 */
[----:B------:R-:W-:Y:S01]  /*5100*/  UMOV UR10, UR6 ;  /* 0x00000006000a7c82 */ /* 0x000fe20008000000 */
[--C-:B------:R-:W-:Y:S01]  /*5110*/  FFMA R49, R49, UR7, -R21.reuse ;  /* 0x0000000731317c23 */ /* 0x100fe20008000815 */
[----:B------:R-:W-:Y:S01]  /*5120*/  UIADD3 UR8, UR6, 0x80, URZ ;  /* 0x0000008006087890 */ /* 0x000fe2000fffe03f */
[----:B------:R-:W2:Y:S01]  /*5130*/  MUFU.EX2 R122, R25 ;  /* 0x00000019007a7308 */ /* 0x000ea20000000800 */
[----:B---3--:R-:W-:Y:S01]  /*5140*/  @!P4 FMUL R123, R123, R123 ;  /* 0x0000007b7b7bc220 */ /* 0x008fe20000400000 */
[----:B------:R-:W-:Y:S01]  /*5150*/  FSETP.GEU.AND P4, PT, R27, -126, PT ;  /* 0xc2fc00001b00780b */ /* 0x000fe20003f8e000 */
[----:B------:R-:W-:Y:S01]  /*5160*/  FFMA R53, R53, UR7, -R21 ;  /* 0x0000000735357c23 */ /* 0x000fe20008000815 */
[--C-:B------:R-:W-:Y:S01]  /*5170*/  FFMA R50, R50, UR7, -R23.reuse ;  /* 0x0000000732327c23 */ /* 0x100fe20008000817 */
[--C-:B------:R-:W-:Y:S01]  /*5180*/  FFMA R51, R51, UR7, -R23.reuse ;  /* 0x0000000733337c23 */ /* 0x100fe20008000817 */
[--C-:B------:R-:W-:Y:S01]  /*5190*/  FFMA R54, R54, UR7, -R23.reuse ;  /* 0x0000000736367c23 */ /* 0x100fe20008000817 */
[----:B------:R-:W-:Y:S01]  /*51a0*/  FFMA R55, R55, UR7, -R23 ;  /* 0x0000000737377c23 */ /* 0x000fe20008000817 */
[--C-:B------:R-:W-:Y:S01]  /*51b0*/  FFMA R56, R56, UR7, -R21.reuse ;  /* 0x0000000738387c23 */ /* 0x100fe20008000815 */
[----:B-1----:R-:W-:Y:S01]  /*51c0*/  @!P6 FMUL R121, R121, R121 ;  /* 0x000000797979e220 */ /* 0x002fe20000400000 */
[----:B------:R-:W-:Y:S01]  /*51d0*/  FSETP.GEU.AND P6, PT, R29, -126, PT ;  /* 0xc2fc00001d00780b */ /* 0x000fe20003fce000 */
[--C-:B------:R-:W-:Y:S01]  /*51e0*/  FFMA R57, R57, UR7, -R21.reuse ;  /* 0x0000000739397c23 */ /* 0x100fe20008000815 */
[----:B------:R-:W-:Y:S01]  /*51f0*/  FFMA R60, R60, UR7, -R21 ;  /* 0x000000073c3c7c23 */ /* 0x000fe20008000815 */
[--C-:B------:R-:W-:Y:S01]  /*5200*/  FFMA R59, R59, UR7, -R23.reuse ;  /* 0x000000073b3b7c23 */ /* 0x100fe20008000817 */
[----:B------:R-:W-:Y:S01]  /*5210*/  FFMA R62, R62, UR7, -R23 ;  /* 0x000000073e3e7c23 */ /* 0x000fe20008000817 */
[----:B------:R-:W-:Y:S01]  /*5220*/  @!P4 FMUL R27, R27, 0.5 ;  /* 0x3f0000001b1bc820 */ /* 0x000fe20000400000 */
[----:B------:R-:W-:Y:S01]  /*5230*/  FFMA R64, R64, UR7, -R21 ;  /* 0x0000000740407c23 */ /* 0x000fe20008000815 */
[----:B--2---:R-:W-:Y:S01]  /*5240*/  @!P5 FMUL R122, R122, R122 ;  /* 0x0000007a7a7ad220 */ /* 0x004fe20000400000 */
[----:B------:R-:W-:Y:S01]  /*5250*/  FSETP.GEU.AND P5, PT, R26, -126, PT ;  /* 0xc2fc00001a00780b */ /* 0x000fe20003fae000 */
[----:B------:R-:W1:Y:S01]  /*5260*/  MUFU.EX2 R126, R27 ;  /* 0x0000001b007e7308 */ /* 0x000e620000000800 */
[----:B------:R-:W-:Y:S01]  /*5270*/  FFMA R63, R63, UR7, -R23 ;  /* 0x000000073f3f7c23 */ /* 0x000fe20008000817 */
[----:B------:R-:W-:Y:S01]  /*5280*/  FFMA R69, R69, UR7, -R21 ;  /* 0x0000000745457c23 */ /* 0x000fe20008000815 */
[----:B------:R-:W-:Y:S01]  /*5290*/  F2FP.BF16.F32.PACK_AB R24, R122, R121 ;  /* 0x000000797a18723e */ /* 0x000fe200000010ff */
[----:B------:R-:W-:Y:S01]  /*52a0*/  @!P6 FMUL R29, R29, 0.5 ;  /* 0x3f0000001d1de820 */ /* 0x000fe20000400000 */
[--C-:B------:R-:W-:Y:S01]  /*52b0*/  FFMA R66, R66, UR7, -R23.reuse ;  /* 0x0000000742427c23 */ /* 0x100fe20008000817 */
[----:B------:R-:W-:Y:S01]  /*52c0*/  FFMA R67, R67, UR7, -R23 ;  /* 0x0000000743437c23 */ /* 0x000fe20008000817 */
[--C-:B------:R-:W-:Y:S01]  /*52d0*/  FFMA R73, R73, UR7, -R21.reuse ;  /* 0x0000000749497c23 */ /* 0x100fe20008000815 */
[----:B------:R-:W2:Y:S01]  /*52e0*/  MUFU.EX2 R124, R29 ;  /* 0x0000001d007c7308 */ /* 0x000ea20000000800 */
[--C-:B------:R-:W-:Y:S01]  /*52f0*/  FFMA R72, R72, UR7, -R21.reuse ;  /* 0x0000000748487c23 */ /* 0x100fe20008000815 */
[--C-:B------:R-:W-:Y:S01]  /*5300*/  FFMA R76, R76, UR7, -R21.reuse ;  /* 0x000000074c4c7c23 */ /* 0x100fe20008000815 */
[----:B------:R-:W-:Y:S01]  /*5310*/  FFMA R77, R77, UR7, -R21 ;  /* 0x000000074d4d7c23 */ /* 0x000fe20008000815 */
[----:B------:R-:W-:Y:S01]  /*5320*/  @!P5 FMUL R26, R26, 0.5 ;  /* 0x3f0000001a1ad820 */ /* 0x000fe20000400000 */
[--C-:B------:R-:W-:Y:S01]  /*5330*/  FFMA R78, R78, UR7, -R23.reuse ;  /* 0x000000074e4e7c23 */ /* 0x100fe20008000817 */
[----:B------:R-:W-:Y:S01]  /*5340*/  FFMA R79, R79, UR7, -R23 ;  /* 0x000000074f4f7c23 */ /* 0x000fe20008000817 */
[--C-:B------:R-:W-:Y:S01]  /*5350*/  FFMA R81, R81, UR7, -R21.reuse ;  /* 0x0000000751517c23 */ /* 0x100fe20008000815 */
[----:B------:R3:W4:Y:S01]  /*5360*/  MUFU.EX2 R127, R26 ;  /* 0x0000001a007f7308 */ /* 0x0007220000000800 */
[----:B-1----:R-:W-:Y:S01]  /*5370*/  @!P4 FMUL R126, R126, R126 ;  /* 0x0000007e7e7ec220 */ /* 0x002fe20000400000 */
[----:B------:R-:W-:Y:S01]  /*5380*/  FSETP.GEU.AND P4, PT, R32, -126, PT ;  /* 0xc2fc00002000780b */ /* 0x000fe20003f8e000 */
[----:B------:R-:W-:Y:S01]  /*5390*/  FFMA R85, R85, UR7, -R21 ;  /* 0x0000000755557c23 */ /* 0x000fe20008000815 */
[----:B------:R-:W-:Y:S01]  /*53a0*/  FFMA R82, R82, UR7, -R23 ;  /* 0x0000000752527c23 */ /* 0x000fe20008000817 */
[----:B------:R-:W-:Y:S01]  /*53b0*/  FFMA R15, R22, R15, R121 ;  /* 0x0000000f160f7223 */ /* 0x000fe20000000079 */
[--C-:B------:R-:W-:Y:S01]  /*53c0*/  FFMA R83, R83, UR7, -R23.reuse ;  /* 0x0000000753537c23 */ /* 0x100fe20008000817 */
[----:B------:R-:W-:Y:S01]  /*53d0*/  FFMA R87, R87, UR7, -R23 ;  /* 0x0000000757577c23 */ /* 0x000fe20008000817 */
[----:B------:R-:W-:Y:S01]  /*53e0*/  IADD3 R17, R17, 0x1, RZ ;  /* 0x0000000111117810 */ /* 0x000fe20007ffe0ff */
[----:B--2---:R-:W-:Y:S01]  /*53f0*/  @!P6 FMUL R124, R124, R124 ;  /* 0x0000007c7c7ce220 */ /* 0x004fe20000400000 */
[----:B------:R-:W-:Y:S01]  /*5400*/  FSETP.GEU.AND P6, PT, R30, -126, PT ;  /* 0xc2fc00001e00780b */ /* 0x000fe20003fce000 */
[----:B------:R-:W-:-:S03]  /*5410*/  FADD R122, R15, R122 ;  /* 0x0000007a0f7a7221 */ /* 0x000fc60000000000 */
[----:B---3--:R-:W-:Y:S01]  /*5420*/  F2FP.BF16.F32.PACK_AB R26, R124, R123 ;  /* 0x0000007b7c1a723e */ /* 0x008fe200000010ff */
[----:B------:R-:W-:Y:S01]  /*5430*/  @!P4 FMUL R32, R32, 0.5 ;  /* 0x3f0000002020c820 */ /* 0x000fe20000400000 */
[----:B------:R-:W-:Y:S01]  /*5440*/  FADD R123, R122, R123 ;  /* 0x0000007b7a7b7221 */ /* 0x000fe20000000000 */
[----:B----4-:R-:W-:Y:S01]  /*5450*/  @!P5 FMUL R127, R127, R127 ;  /* 0x0000007f7f7fd220 */ /* 0x010fe20000400000 */
[----:B------:R-:W-:Y:S01]  /*5460*/  FSETP.GEU.AND P5, PT, R31, -126, PT ;  /* 0xc2fc00001f00780b */ /* 0x000fe20003fae000 */
[----:B------:R-:W1:Y:S01]  /*5470*/  MUFU.EX2 R125, R32 ;  /* 0x00000020007d7308 */ /* 0x000e620000000800 */
[----:B------:R-:W-:Y:S02]  /*5480*/  FADD R124, R123, R124 ;  /* 0x0000007c7b7c7221 */ /* 0x000fe40000000000 */
[----:B------:R-:W-:Y:S01]  /*5490*/  F2FP.BF16.F32.PACK_AB R25, R126, R127 ;  /* 0x0000007f7e19723e */ /* 0x000fe200000010ff */
[----:B------:R-:W-:Y:S01]  /*54a0*/  @!P6 FMUL R30, R30, 0.5 ;  /* 0x3f0000001e1ee820 */ /* 0x000fe20000400000 */
[----:B------:R-:W-:-:S03]  /*54b0*/  FFMA R127, R120, R13, R127 ;  /* 0x0000000d787f7223 */ /* 0x000fc6000000007f */
[----:B------:R-:W2:Y:S01]  /*54c0*/  MUFU.EX2 R130, R30 ;  /* 0x0000001e00827308 */ /* 0x000ea20000000800 */
[----:B------:R-:W-:-:S03]  /*54d0*/  FADD R127, R127, R126 ;  /* 0x0000007e7f7f7221 */ /* 0x000fc60000000000 */
[----:B------:R-:W-:-:S04]  /*54e0*/  @!P5 FMUL R31, R31, 0.5 ;  /* 0x3f0000001f1fd820 */ /* 0x000fc80000400000 */
[----:B------:R-:W3:Y:S01]  /*54f0*/  MUFU.EX2 R131, R31 ;  /* 0x0000001f00837308 */ /* 0x000ee20000000800 */
[----:B-1----:R-:W-:Y:S01]  /*5500*/  @!P4 FMUL R125, R125, R125 ;  /* 0x0000007d7d7dc220 */ /* 0x002fe20000400000 */
[----:B------:R-:W-:Y:S01]  /*5510*/  FSETP.GEU.AND P4, PT, R37, -126, PT ;  /* 0xc2fc00002500780b */ /* 0x000fe20003f8e000 */
[----:B--2---:R-:W-:Y:S01]  /*5520*/  @!P6 FMUL R130, R130, R130 ;  /* 0x000000828282e220 */ /* 0x004fe20000400000 */
[----:B------:R-:W-:-:S11]  /*5530*/  FSETP.GEU.AND P6, PT, R33, -126, PT ;  /* 0xc2fc00002100780b */ /* 0x000fd60003fce000 */
[----:B------:R-:W-:Y:S01]  /*5540*/  @!P4 FMUL R37, R37, 0.5 ;  /* 0x3f0000002525c820 */ /* 0x000fe20000400000 */
[----:B---3--:R-:W-:Y:S01]  /*5550*/  @!P5 FMUL R131, R131, R131 ;  /* 0x000000838383d220 */ /* 0x008fe20000400000 */
[----:B------:R-:W-:Y:S02]  /*5560*/  FSETP.GEU.AND P5, PT, R36, -126, PT ;  /* 0xc2fc00002400780b */ /* 0x000fe40003fae000 */
[----:B------:R-:W1:Y:S02]  /*5570*/  MUFU.EX2 R132, R37 ;  /* 0x0000002500847308 */ /* 0x000e640000000800 */
[----:B------:R-:W-:Y:S01]  /*5580*/  F2FP.BF16.F32.PACK_AB R27, R131, R130 ;  /* 0x00000082831b723e */ /* 0x000fe200000010ff */
[----:B------:R-:W-:Y:S01]  /*5590*/  @!P6 FMUL R33, R33, 0.5 ;  /* 0x3f0000002121e820 */ /* 0x000fe20000400000 */
[----:B------:R-:W-:Y:S02]  /*55a0*/  FADD R130, R127, R130 ;  /* 0x000000827f827221 */ /* 0x000fe40000000000 */
[----:B------:R-:W-:-:S02]  /*55b0*/  WARPGROUP.ARRIVE ;  /* 0x00000000000079c5 */ /* 0x000fc40000000000 */
[----:B------:R-:W2:Y:S01]  /*55c0*/  MUFU.EX2 R128, R33 ;  /* 0x0000002100807308 */ /* 0x000ea20000000800 */
[----:B------:R-:W-:Y:S02]  /*55d0*/  FADD R130, R130, R131 ;  /* 0x0000008382827221 */ /* 0x000fe40000000000 */
[----:B------:R-:W-:Y:S01]  /*55e0*/  @!P5 FMUL R36, R36, 0.5 ;  /* 0x3f0000002424d820 */ /* 0x000fe20000400000 */
[----:B------:R-:W-:Y:S01]  /*55f0*/  HGMMA.64x64x16.F32.BF16 R88, R24, gdesc[UR8].tnspB, R88, gsb0 ;  /* 0x40e0000818587df0 */ /* 0x000fe20008001858 */
[----:B------:R-:W-:Y:S01]  /*5600*/  UMOV UR10, UR8 ;  /* 0x00000008000a7c82 */ /* 0x000fe20008000000 */
[----:B------:R-:W-:Y:S02]  /*5610*/  UMOV UR11, 0x40000040 ;  /* 0x40000040000b7882 */ /* 0x000fe40000000000 */
[----:B------:R-:W3:Y:S01]  /*5620*/  MUFU.EX2 R129, R36 ;  /* 0x0000002400817308 */ /* 0x000ee20000000800 */
[----:B-1----:R-:W-:Y:S01]  /*5630*/  @!P4 FMUL R132, R132, R132 ;  /* 0x000000848484c220 */ /* 0x002fe20000400000 */
[----:B------:R-:W-:Y:S01]  /*5640*/  FSETP.GEU.AND P4, PT, R38, -126, PT ;  /* 0xc2fc00002600780b */ /* 0x000fe20003f8e000 */
[----:B------:R-:W-:Y:S01]  /*5650*/  UIADD3 UR8, UR6, 0x100, URZ ;  /* 0x0000010006087890 */ /* 0x000fe2000fffe03f */
[----:B--2---:R-:W-:Y:S01]  /*5660*/  @!P6 FMUL R128, R128, R128 ;  /* 0x000000808080e220 */ /* 0x004fe20000400000 */
[----:B------:R-:W-:-:S10]  /*5670*/  FSETP.GEU.AND P6, PT, R34, -126, PT ;  /* 0xc2fc00002200780b */ /* 0x000fd40003fce000 */
[----:B------:R-:W-:Y:S01]  /*5680*/  @!P4 FMUL R38, R38, 0.5 ;  /* 0x3f0000002626c820 */ /* 0x000fe20000400000 */
[----:B---3--:R-:W-:Y:S01]  /*5690*/  @!P5 FMUL R129, R129, R129 ;  /* 0x000000818181d220 */ /* 0x008fe20000400000 */
[----:B------:R-:W-:Y:S02]  /*56a0*/  FSETP.GEU.AND P5, PT, R35, -126, PT ;  /* 0xc2fc00002300780b */ /* 0x000fe40003fae000 */
[----:B------:R-:W1:Y:S02]  /*56b0*/  MUFU.EX2 R135, R38 ;  /* 0x0000002600877308 */ /* 0x000e640000000800 */
[----:B------:R-:W-:Y:S01]  /*56c0*/  F2FP.BF16.F32.PACK_AB R30, R132, R129 ;  /* 0x00000081841e723e */ /* 0x000fe200000010ff */
[----:B------:R-:W-:-:S05]  /*56d0*/  @!P6 FMUL R34, R34, 0.5 ;  /* 0x3f0000002222e820 */ /* 0x000fca0000400000 */
[----:B------:R-:W2:Y:S03]  /*56e0*/  MUFU.EX2 R133, R34 ;  /* 0x0000002200857308 */ /* 0x000ea60000000800 */
[----:B------:R-:W-:-:S05]  /*56f0*/  @!P5 FMUL R35, R35, 0.5 ;  /* 0x3f0000002323d820 */ /* 0x000fca0000400000 */
        /* <DEDUP_REMOVED lines=11> */
[----:B------:R-:W-:-:S04]  /*57b0*/  FADD R133, R130, R133 ;  /* 0x0000008582857221 */ /* 0x000fc80000000000 */
[----:B------:R-:W2:Y:S01]  /*57c0*/  MUFU.EX2 R136, R39 ;  /* 0x0000002700887308 */ /* 0x000ea20000000800 */
[----:B------:R-:W-:Y:S02]  /*57d0*/  FADD R134, R133, R134 ;  /* 0x0000008685867221 */ /* 0x000fe40000000000 */
[----:B------:R-:W-:-:S05]  /*57e0*/  @!P5 FMUL R40, R40, 0.5 ;  /* 0x3f0000002828d820 */ /* 0x000fca0000400000 */
[----:B------:R-:W3:Y:S01]  /*57f0*/  MUFU.EX2 R137, R40 ;  /* 0x0000002800897308 */ /* 0x000ee20000000800 */
[----:B-1----:R-:W-:Y:S01]  /*5800*/  @!P4 FMUL R138, R138, R138 ;  /* 0x0000008a8a8ac220 */ /* 0x002fe20000400000 */
[----:B------:R-:W-:Y:S01]  /*5810*/  FSETP.GEU.AND P4, PT, R42, -126, PT ;  /* 0xc2fc00002a00780b */ /* 0x000fe20003f8e000 */
[----:B------:R-:W-:Y:S02]  /*5820*/  WARPGROUP.DEPBAR.LE gsb0, 0x0 ;  /* 0x00008000000079c5 */ /* 0x000fe40000010000 */
[----:B--2---:R-:W-:Y:S01]  /*5830*/  @!P6 FMUL R136, R136, R136 ;  /* 0x000000888888e220 */ /* 0x004fe20000400000 */
[----:B------:R-:W-:-:S04]  /*5840*/  FSETP.GEU.AND P6, PT, R44, -126, PT ;  /* 0xc2fc00002c00780b */ /* 0x000fc80003fce000 */
[----:B------:R-:W-:-:S05]  /*5850*/  F2FP.BF16.F32.PACK_AB R31, R136, R135 ;  /* 0x00000087881f723e */ /* 0x000fca00000010ff */
[----:B------:R-:W-:Y:S01]  /*5860*/  @!P4 FMUL R42, R42, 0.5 ;  /* 0x3f0000002a2ac820 */ /* 0x000fe20000400000 */
[----:B------:R-:W-:Y:S01]  /*5870*/  FADD R135, R134, R135 ;  /* 0x0000008786877221 */ /* 0x000fe20000000000 */
[----:B---3--:R-:W-:Y:S01]  /*5880*/  @!P5 FMUL R137, R137, R137 ;  /* 0x000000898989d220 */ /* 0x008fe20000400000 */
[----:B------:R-:W-:Y:S01]  /*5890*/  FSETP.GEU.AND P5, PT, R45, -126, PT ;  /* 0xc2fc00002d00780b */ /* 0x000fe20003fae000 */
[----:B------:R-:W1:Y:S01]  /*58a0*/  MUFU.EX2 R141, R42 ;  /* 0x0000002a008d7308 */ /* 0x000e620000000800 */
[----:B------:R-:W-:Y:S02]  /*58b0*/  FADD R136, R135, R136 ;  /* 0x0000008887887221 */ /* 0x000fe40000000000 */
[----:B------:R-:W-:Y:S01]  /*58c0*/  F2FP.BF16.F32.PACK_AB R32, R138, R137 ;  /* 0x000000898a20723e */ /* 0x000fe200000010ff */
[----:B------:R-:W-:-:S04]  /*58d0*/  @!P6 FMUL R44, R44, 0.5 ;  /* 0x3f0000002c2ce820 */ /* 0x000fc80000400000 */
[----:B------:R-:W2:Y:S04]  /*58e0*/  MUFU.EX2 R139, R44 ;  /* 0x0000002c008b7308 */ /* 0x000ea80000000800 */
        /* <DEDUP_REMOVED lines=18> */
[----:B------:R-:W-:-:S04]  /*5a10*/  FSETP.GEU.AND P6, PT, R48, -126, PT ;  /* 0xc2fc00003000780b */ /* 0x000fc80003fce000 */
[----:B------:R-:W-:-:S07]  /*5a20*/  F2FP.BF16.F32.PACK_AB R33, R142, R141 ;  /* 0x0000008d8e21723e */ /* 0x000fce00000010ff */
[----:B------:R-:W-:Y:S01]  /*5a30*/  @!P4 FMUL R28, R28, 0.5 ;  /* 0x3f0000001c1cc820 */ /* 0x000fe20000400000 */
[----:B------:R-:W-:Y:S01]  /*5a40*/  FADD R141, R136, R141 ;  /* 0x0000008d888d7221 */ /* 0x000fe20000000000 */
[----:B---3--:R-:W-:Y:S01]  /*5a50*/  @!P5 FMUL R143, R143, R143 ;  /* 0x0000008f8f8fd220 */ /* 0x008fe20000400000 */
[----:B------:R-:W-:Y:S01]  /*5a60*/  FSETP.GEU.AND P5, PT, R49, -126, PT ;  /* 0xc2fc00003100780b */ /* 0x000fe20003fae000 */
[----:B------:R1:W2:Y:S01]  /*5a70*/  MUFU.EX2 R24, R28 ;  /* 0x0000001c00187308 */ /* 0x0002a20000000800 */
[----:B------:R-:W-:Y:S02]  /*5a80*/  FADD R142, R141, R142 ;  /* 0x0000008e8d8e7221 */ /* 0x000fe40000000000 */
[----:B------:R-:W-:Y:S01]  /*5a90*/  F2FP.BF16.F32.PACK_AB R35, R144, R143 ;  /* 0x0000008f9023723e */ /* 0x000fe200000010ff */
[----:B------:R-:W-:Y:S01]  /*5aa0*/  @!P6 FMUL R48, R48, 0.5 ;  /* 0x3f0000003030e820 */ /* 0x000fe20000400000 */
[----:B------:R-:W-:-:S03]  /*5ab0*/  FADD R143, R142, R143 ;  /* 0x0000008f8e8f7221 */ /* 0x000fc60000000000 */
[----:B------:R-:W3:Y:S01]  /*5ac0*/  MUFU.EX2 R145, R48 ;  /* 0x0000003000917308 */ /* 0x000ee20000000800 */
[----:B-1----:R-:W-:Y:S01]  /*5ad0*/  F2FP.BF16.F32.PACK_AB R28, R128, R125 ;  /* 0x0000007d801c723e */ /* 0x002fe200000010ff */
[----:B------:R-:W-:Y:S01]  /*5ae0*/  FADD R125, R124, R125 ;  /* 0x0000007d7c7d7221 */ /* 0x000fe20000000000 */
[----:B------:R-:W-:Y:S01]  /*5af0*/  FADD R143, R143, R144 ;  /* 0x000000908f8f7221 */ /* 0x000fe20000000000 */
[----:B------:R-:W-:Y:S01]  /*5b00*/  @!P5 FMUL R49, R49, 0.5 ;  /* 0x3f0000003131d820 */ /* 0x000fe20000400000 */
[----:B------:R-:W-:Y:S01]  /*5b10*/  WARPGROUP.ARRIVE ;  /* 0x00000000000079c5 */ /* 0x000fe20000000000 */
[----:B------:R-:W-:Y:S02]  /*5b20*/  FADD R128, R125, R128 ;  /* 0x000000807d807221 */ /* 0x000fe40000000000 */
[----:B------:R-:W1:Y:S01]  /*5b30*/  MUFU.EX2 R52, R49 ;  /* 0x0000003100347308 */ /* 0x000e620000000800 */
[----:B--2---:R-:W-:Y:S01]  /*5b40*/  @!P4 FMUL R24, R24, R24 ;  /* 0x000000181818c220 */ /* 0x004fe20000400000 */
[----:B------:R-:W-:Y:S01]  /*5b50*/  FSETP.GEU.AND P4, PT, R51, -126, PT ;  /* 0xc2fc00003300780b */ /* 0x000fe20003f8e000 */
[----:B------:R-:W-:Y:S01]  /*5b60*/  HGMMA.64x64x16.F32.BF16 R88, R28, gdesc[UR8].tnspB, R88, gsb0 ;  /* 0x40e000081c587df0 */ /* 0x000fe20008001858 */
[----:B------:R-:W-:Y:S01]  /*5b70*/  UMOV UR10, UR8 ;  /* 0x00000008000a7c82 */ /* 0x000fe20008000000 */
[----:B------:R-:W-:Y:S01]  /*5b80*/  UMOV UR11, 0x40000040 ;  /* 0x40000040000b7882 */ /* 0x000fe20000000000 */
[----:B------:R-:W-:Y:S01]  /*5b90*/  UIADD3 UR8, UR6, 0x180, URZ ;  /* 0x0000018006087890 */ /* 0x000fe2000fffe03f */
[----:B------:R-:W-:Y:S01]  /*5ba0*/  FADD R129, R128, R129 ;  /* 0x0000008180817221 */ /* 0x000fe20000000000 */
[----:B---3--:R-:W-:Y:S01]  /*5bb0*/  @!P6 FMUL R145, R145, R145 ;  /* 0x000000919191e220 */ /* 0x008fe20000400000 */
[----:B------:R-:W-:-:S02]  /*5bc0*/  FSETP.GEU.AND P6, PT, R53, -126, PT ;  /* 0xc2fc00003500780b */ /* 0x000fc40003fce000 */
[----:B------:R-:W-:-:S04]  /*5bd0*/  FADD R132, R129, R132 ;  /* 0x0000008481847221 */ /* 0x000fc80000000000 */
[----:B------:R-:W-:Y:S01]  /*5be0*/  @!P4 FMUL R51, R51, 0.5 ;  /* 0x3f0000003333c820 */ /* 0x000fe20000400000 */
[----:B------:R-:W-:Y:S01]  /*5bf0*/  FADD R137, R132, R137 ;  /* 0x0000008984897221 */ /* 0x000fe20000000000 */
[----:B-1----:R-:W-:Y:S01]  /*5c00*/  @!P5 FMUL R52, R52, R52 ;  /* 0x000000343434d220 */ /* 0x002fe20000400000 */
[----:B------:R-:W-:Y:S01]  /*5c10*/  FSETP.GEU.AND P5, PT, R50, -126, PT ;  /* 0xc2fc00003200780b */ /* 0x000fe20003fae000 */
[----:B------:R-:W1:Y:S01]  /*5c20*/  MUFU.EX2 R27, R51 ;  /* 0x00000033001b7308 */ /* 0x000e620000000800 */
[----:B------:R-:W-:Y:S02]  /*5c30*/  FADD R138, R137, R138 ;  /* 0x0000008a898a7221 */ /* 0x000fe40000000000 */
[----:B------:R-:W-:Y:S01]  /*5c40*/  F2FP.BF16.F32.PACK_AB R36, R52, R145 ;  /* 0x000000913424723e */ /* 0x000fe200000010ff */
[----:B------:R-:W-:Y:S01]  /*5c50*/  @!P6 FMUL R53, R53, 0.5 ;  /* 0x3f0000003535e820 */ /* 0x000fe20000400000 */
[----:B------:R-:W-:-:S03]  /*5c60*/  FADD R139, R138, R139 ;  /* 0x0000008b8a8b7221 */ /* 0x000fc60000000000 */
[----:B------:R-:W2:Y:S01]  /*5c70*/  MUFU.EX2 R25, R53 ;  /* 0x0000003500197308 */ /* 0x000ea20000000800 */
[----:B------:R-:W-:-:S03]  /*5c80*/  FADD R140, R139, R140 ;  /* 0x0000008c8b8c7221 */ /* 0x000fc60000000000 */
[----:B------:R-:W-:Y:S01]  /*5c90*/  @!P5 FMUL R50, R50, 0.5 ;  /* 0x3f0000003232d820 */ /* 0x000fe20000400000 */
[----:B------:R-:W-:-:S03]  /*5ca0*/  FADD R145, R140, R145 ;  /* 0x000000918c917221 */ /* 0x000fc60000000000 */
[----:B------:R-:W3:Y:S01]  /*5cb0*/  MUFU.EX2 R26, R50 ;  /* 0x00000032001a7308 */ /* 0x000ee20000000800 */
[----:B-1----:R-:W-:Y:S01]  /*5cc0*/  @!P4 FMUL R27, R27, R27 ;  /* 0x0000001b1b1bc220 */ /* 0x002fe20000400000 */
[----:B------:R-:W-:Y:S01]  /*5cd0*/  FSETP.GEU.AND P4, PT, R56, -126, PT ;  /* 0xc2fc00003800780b */ /* 0x000fe20003f8e000 */
[----:B------:R-:W-:Y:S01]  /*5ce0*/  FADD R145, R145, R52 ;  /* 0x0000003491917221 */ /* 0x000fe20000000000 */
[----:B--2---:R-:W-:Y:S01]  /*5cf0*/  @!P6 FMUL R25, R25, R25 ;  /* 0x000000191919e220 */ /* 0x004fe20000400000 */
[----:B------:R-:W-:-:S04]  /*5d00*/  FSETP.GEU.AND P6, PT, R54, -126, PT ;  /* 0xc2fc00003600780b */ /* 0x000fc80003fce000 */
[----:B------:R-:W-:-:S06]  /*5d10*/  F2FP.BF16.F32.PACK_AB R38, R25, R24 ;  /* 0x000000181926723e */ /* 0x000fcc00000010ff */
[----:B------:R-:W-:Y:S01]  /*5d20*/  @!P4 FMUL R56, R56, 0.5 ;  /* 0x3f0000003838c820 */ /* 0x000fe20000400000 */
[----:B------:R-:W-:Y:S01]  /*5d30*/  FADD R24, R145, R24 ;  /* 0x0000001891187221 */ /* 0x000fe20000000000 */
[----:B---3--:R-:W-:Y:S01]  /*5d40*/  @!P5 FMUL R26, R26, R26 ;  /* 0x0000001a1a1ad220 */ /* 0x008fe20000400000 */
[----:B------:R-:W-:Y:S02]  /*5d50*/  FSETP.GEU.AND P5, PT, R55, -126, PT ;  /* 0xc2fc00003700780b */ /* 0x000fe40003fae000 */
[----:B------:R-:W-:Y:S02]  /*5d60*/  FADD R25, R24, R25 ;  /* 0x0000001918197221 */ /* 0x000fe40000000000 */
[----:B------:R-:W-:Y:S01]  /*5d70*/  F2FP.BF16.F32.PACK_AB R37, R27, R26 ;  /* 0x0000001a1b25723e */ /* 0x000fe200000010ff */
[----:B------:R-:W-:Y:S01]  /*5d80*/  @!P6 FMUL R54, R54, 0.5 ;  /* 0x3f0000003636e820 */ /* 0x000fe20000400000 */
[----:B------:R-:W-:-:S03]  /*5d90*/  FADD R26, R143, R26 ;  /* 0x0000001a8f1a7221 */ /* 0x000fc60000000000 */
[----:B------:R-:W1:Y:S01]  /*5da0*/  MUFU.EX2 R53, R54 ;  /* 0x0000003600357308 */ /* 0x000e620000000800 */
[----:B------:R-:W-:-:S03]  /*5db0*/  FADD R26, R26, R27 ;  /* 0x0000001b1a1a7221 */ /* 0x000fc60000000000 */
[----:B------:R-:W-:-:S04]  /*5dc0*/  @!P5 FMUL R55, R55, 0.5 ;  /* 0x3f0000003737d820 */ /* 0x000fc80000400000 */
[----:B------:R2:W3:Y:S01]  /*5dd0*/  MUFU.EX2 R54, R55 ;  /* 0x0000003700367308 */ /* 0x0004e20000000800 */
[----:B-1----:R-:W-:Y:S01]  /*5de0*/  @!P6 FMUL R53, R53, R53 ;  /* 0x000000353535e220 */ /* 0x002fe20000400000 */
[----:B------:R-:W-:Y:S01]  /*5df0*/  FSETP.GEU.AND P6, PT, R57, -126, PT ;  /* 0xc2fc00003900780b */ /* 0x000fe20003fce000 */
[----:B------:R-:W-:Y:S02]  /*5e00*/  WARPGROUP.DEPBAR.LE gsb0, 0x0 ;  /* 0x00008000000079c5 */ /* 0x000fe40000010000 */
[----:B------:R-:W-:-:S03]  /*5e10*/  WARPGROUP.ARRIVE ;  /* 0x00000000000079c5 */ /* 0x000fc60000000000 */
[----:B------:R1:W4:Y:S01]  /*5e20*/  MUFU.EX2 R30, R56 ;  /* 0x00000038001e7308 */ /* 0x0003220000000800 */
[----:B------:R-:W-:Y:S01]  /*5e30*/  FFMA R29, R61, UR7, -R21 ;  /* 0x000000073d1d7c23 */ /* 0x000fe20008000815 */
[----:B--2---:R-:W-:Y:S01]  /*5e40*/  FFMA R55, R58, UR7, -R23 ;  /* 0x000000073a377c23 */ /* 0x004fe20008000817 */
[----:B---3--:R-:W-:Y:S01]  /*5e50*/  @!P5 FMUL R54, R54, R54 ;  /* 0x000000363636d220 */ /* 0x008fe20000400000 */
[----:B------:R-:W-:Y:S01]  /*5e60*/  FSETP.GEU.AND P5, PT, R60, -126, PT ;  /* 0xc2fc00003c00780b */ /* 0x000fe20003fae000 */
[----:B------:R-:W-:Y:S01]  /*5e70*/  HGMMA.64x64x16.F32.BF16 R88, R32, gdesc[UR8].tnspB, R88, gsb0 ;  /* 0x40e0000820587df0 */ /* 0x000fe20008001858 */
[----:B------:R-:W-:Y:S01]  /*5e80*/  UMOV UR10, UR8 ;  /* 0x00000008000a7c82 */ /* 0x000fe20008000000 */
[----:B------:R-:W-:Y:S01]  /*5e90*/  UMOV UR11, 0x40000040 ;  /* 0x40000040000b7882 */ /* 0x000fe20000000000 */
[----:B------:R-:W-:Y:S01]  /*5ea0*/  F2FP.BF16.F32.PACK_AB R39, R54, R53 ;  /* 0x000000353627723e */ /* 0x000fe200000010ff */
[----:B------:R-:W-:Y:S01]  /*5eb0*/  @!P6 FMUL R57, R57, 0.5 ;  /* 0x3f0000003939e820 */ /* 0x000fe20000400000 */
[----:B-1----:R-:W-:Y:S01]  /*5ec0*/  FFMA R56, R65, UR7, -R21 ;  /* 0x0000000741387c23 */ /* 0x002fe20008000815 */
[----:B------:R-:W-:Y:S01]  /*5ed0*/  UIADD3 UR8, UR6, 0x200, URZ ;  /* 0x0000020006087890 */ /* 0x000fe2000fffe03f */
[----:B------:R-:W-:Y:S01]  /*5ee0*/  FFMA R58, R71, UR7, -R23 ;  /* 0x00000007473a7c23 */ /* 0x000fe20008000817 */
[----:B------:R1:W2:Y:S01]  /*5ef0*/  MUFU.EX2 R31, R57 ;  /* 0x00000039001f7308 */ /* 0x0002a20000000800 */
[----:B------:R-:W-:Y:S01]  /*5f00*/  FADD R53, R26, R53 ;  /* 0x000000351a357221 */ /* 0x000fe20000000000 */
[----:B----4-:R-:W-:Y:S01]  /*5f10*/  @!P4 FMUL R30, R30, R30 ;  /* 0x0000001e1e1ec220 */ /* 0x010fe20000400000 */
[----:B------:R-:W-:Y:S01]  /*5f20*/  FSETP.GEU.AND P4, PT, R29, -126, PT ;  /* 0xc2fc00001d00780b */ /* 0x000fe20003f8e000 */
[----:B------:R-:W-:Y:S01]  /*5f30*/  @!P5 FMUL R60, R60, 0.5 ;  /* 0x3f0000003c3cd820 */ /* 0x000fe20000400000 */
[----:B------:R-:W-:Y:S01]  /*5f40*/  FADD R54, R53, R54 ;  /* 0x0000003635367221 */ /* 0x000fe20000000000 */
[----:B-1----:R-:W-:-:S02]  /*5f50*/  FFMA R57, R68, UR7, -R21 ;  /* 0x0000000744397c23 */ /* 0x002fc40008000815 */
[----:B------:R1:W3:Y:S01]  /*5f60*/  MUFU.EX2 R28, R60 ;  /* 0x0000003c001c7308 */ /* 0x0002e20000000800 */
[----:B--2---:R-:W-:-:S07]  /*5f70*/  @!P6 FMUL R31, R31, R31 ;  /* 0x0000001f1f1fe220 */ /* 0x004fce0000400000 */
[----:B------:R-:W-:Y:S01]  /*5f80*/  @!P4 FMUL R29, R29, 0.5 ;  /* 0x3f0000001d1dc820 */ /* 0x000fe20000400000 */
[----:B------:R-:W-:Y:S01]  /*5f90*/  FSETP.GEU.AND P6, PT, R55, -126, PT ;  /* 0xc2fc00003700780b */ /* 0x000fe20003fce000 */
[----:B-1----:R-:W-:Y:S01]  /*5fa0*/  FFMA R60, R75, UR7, -R23 ;  /* 0x000000074b3c7c23 */ /* 0x002fe20008000817 */
[----:B------:R-:W-:Y:S01]  /*5fb0*/  F2FP.BF16.F32.PACK_AB R40, R31, R30 ;  /* 0x0000001e1f28723e */ /* 0x000fe200000010ff */
[----:B------:R-:W-:Y:S02]  /*5fc0*/  FADD R30, R25, R30 ;  /* 0x0000001e191e7221 */ /* 0x000fe40000000000 */
[----:B------:R-:W1:Y:S01]  /*5fd0*/  MUFU.EX2 R29, R29 ;  /* 0x0000001d001d7308 */ /* 0x000e620000000800 */
[----:B---3--:R-:W-:Y:S01]  /*5fe0*/  @!P5 FMUL R28, R28, R28 ;  /* 0x0000001c1c1cd220 */ /* 0x008fe20000400000 */
[----:B------:R-:W-:Y:S01]  /*5ff0*/  FSETP.GEU.AND P5, PT, R59, -126, PT ;  /* 0xc2fc00003b00780b */ /* 0x000fe20003fae000 */
[----:B------:R-:W-:-:S05]  /*6000*/  FADD R31, R30, R31 ;  /* 0x0000001f1e1f7221 */ /* 0x000fca0000000000 */
[----:B------:R-:W-:-:S06]  /*6010*/  @!P6 FMUL R55, R55, 0.5 ;  /* 0x3f0000003737e820 */ /* 0x000fcc0000400000 */
[----:B------:R-:W2:Y:S01]  /*6020*/  MUFU.EX2 R55, R55 ;  /* 0x0000003700377308 */ /* 0x000ea20000000800 */
[----:B-1----:R-:W-:Y:S01]  /*6030*/  @!P4 FMUL R29, R29, R29 ;  /* 0x0000001d1d1dc220 */ /* 0x002fe20000400000 */
[----:B------:R-:W-:Y:S01]  /*6040*/  FSETP.GEU.AND P4, PT, R62, -126, PT ;  /* 0xc2fc00003e00780b */ /* 0x000fe20003f8e000 */
[----:B------:R-:W-:-:S03]  /*6050*/  @!P5 FMUL R59, R59, 0.5 ;  /* 0x3f0000003b3bd820 */ /* 0x000fc60000400000 */
[----:B------:R-:W-:Y:S01]  /*6060*/  F2FP.BF16.F32.PACK_AB R42, R29, R28 ;  /* 0x0000001c1d2a723e */ /* 0x000fe200000010ff */
[----:B------:R-:W-:-:S04]  /*6070*/  FADD R28, R31, R28 ;  /* 0x0000001c1f1c7221 */ /* 0x000fc80000000000 */
[----:B------:R-:W-:-:S04]  /*6080*/  FADD R28, R28, R29 ;  /* 0x0000001d1c1c7221 */ /* 0x000fc80000000000 */
[----:B------:R-:W-:Y:S01]  /*6090*/  @!P4 FMUL R62, R62, 0.5 ;  /* 0x3f0000003e3ec820 */ /* 0x000fe20000400000 */
[----:B--2---:R-:W-:Y:S01]  /*60a0*/  @!P6 FMUL R55, R55, R55 ;  /* 0x000000373737e220 */ /* 0x004fe20000400000 */
[C---:B------:R-:W-:Y:S01]  /*60b0*/  FSETP.GEU.AND P6, PT, R63.reuse, -126, PT ;  /* 0xc2fc00003f00780b */ /* 0x040fe20003fce000 */
[----:B------:R-:W-:Y:S02]  /*60c0*/  WARPGROUP.DEPBAR.LE gsb0, 0x0 ;  /* 0x00008000000079c5 */ /* 0x000fe40000010000 */
[----:B------:R-:W-:Y:S01]  /*60d0*/  WARPGROUP.ARRIVE ;  /* 0x00000000000079c5 */ /* 0x000fe20000000000 */
[----:B------:R1:W2:Y:S09]  /*60e0*/  MUFU.EX2 R32, R59 ;  /* 0x0000003b00207308 */ /* 0x0002b20000000800 */
[----:B------:R-:W-:Y:S01]  /*60f0*/  @!P6 FMUL R63, R63, 0.5 ;  /* 0x3f0000003f3fe820 */ /* 0x000fe20000400000 */
[----:B------:R-:W-:Y:S01]  /*6100*/  HGMMA.64x64x16.F32.BF16 R88, R36, gdesc[UR8].tnspB, R88, gsb0 ;  /* 0x40e0000824587df0 */ /* 0x000fe20008001858 */
[----:B------:R-:W-:Y:S01]  /*6110*/  UMOV UR10, UR8 ;  /* 0x00000008000a7c82 */ /* 0x000fe20008000000 */
[----:B------:R-:W-:Y:S01]  /*6120*/  UMOV UR11, 0x40000040 ;  /* 0x40000040000b7882 */ /* 0x000fe20000000000 */
[----:B------:R-:W3:Y:S01]  /*6130*/  MUFU.EX2 R33, R62 ;  /* 0x0000003e00217308 */ /* 0x000ee20000000800 */
[----:B------:R-:W-:Y:S01]  /*6140*/  UIADD3 UR8, UR6, 0x280, URZ ;  /* 0x0000028006087890 */ /* 0x000fe2000fffe03f */
[----:B-1----:R-:W-:-:S06]  /*6150*/  FFMA R59, R74, UR7, -R23 ;  /* 0x000000074a3b7c23 */ /* 0x002fcc0008000817 */
[----:B------:R-:W1:Y:S01]  /*6160*/  MUFU.EX2 R34, R63 ;  /* 0x0000003f00227308 */ /* 0x000e620000000800 */
[----:B--2---:R-:W-:Y:S01]  /*6170*/  @!P5 FMUL R32, R32, R32 ;  /* 0x000000202020d220 */ /* 0x004fe20000400000 */
[----:B------:R-:W-:-:S04]  /*6180*/  FSETP.GEU.AND P5, PT, R64, -126, PT ;  /* 0xc2fc00004000780b */ /* 0x000fc80003fae000 */
[----:B------:R-:W-:Y:S01]  /*6190*/  F2FP.BF16.F32.PACK_AB R41, R32, R55 ;  /* 0x000000372029723e */ /* 0x000fe200000010ff */
[----:B---3--:R-:W-:Y:S01]  /*61a0*/  @!P4 FMUL R33, R33, R33 ;  /* 0x000000212121c220 */ /* 0x008fe20000400000 */
[----:B------:R-:W-:-:S07]  /*61b0*/  FSETP.GEU.AND P4, PT, R56, -126, PT ;  /* 0xc2fc00003800780b */ /* 0x000fce0003f8e000 */
[----:B------:R-:W-:Y:S01]  /*61c0*/  @!P5 FMUL R64, R64, 0.5 ;  /* 0x3f0000004040d820 */ /* 0x000fe20000400000 */
[----:B-1----:R-:W-:Y:S01]  /*61d0*/  @!P6 FMUL R34, R34, R34 ;  /* 0x000000222222e220 */ /* 0x002fe20000400000 */
[----:B------:R-:W-:Y:S02]  /*61e0*/  FSETP.GEU.AND P6, PT, R57, -126, PT ;  /* 0xc2fc00003900780b */ /* 0x000fe40003fce000 */
[----:B------:R-:W1:Y:S02]  /*61f0*/  MUFU.EX2 R35, R64 ;  /* 0x0000004000237308 */ /* 0x000e640000000800 */
[----:B------:R-:W-:Y:S01]  /*6200*/  F2FP.BF16.F32.PACK_AB R43, R34, R33 ;  /* 0x00000021222b723e */ /* 0x000fe200000010ff */
[----:B------:R-:W-:-:S06]  /*6210*/  @!P4 FMUL R56, R56, 0.5 ;  /* 0x3f0000003838c820 */ /* 0x000fcc0000400000 */
[----:B------:R-:W2:Y:S02]  /*6220*/  MUFU.EX2 R56, R56 ;  /* 0x0000003800387308 */ /* 0x000ea40000000800 */
[----:B------:R-:W-:Y:S01]  /*6230*/  @!P6 FMUL R57, R57, 0.5 ;  /* 0x3f0000003939e820 */ /* 0x000fe20000400000 */
[----:B-1----:R-:W-:Y:S01]  /*6240*/  @!P5 FMUL R35, R35, R35 ;  /* 0x000000232323d220 */ /* 0x002fe20000400000 */
[----:B------:R-:W-:-:S04]  /*6250*/  FSETP.GEU.AND P5, PT, R69, -126, PT ;  /* 0xc2fc00004500780b */ /* 0x000fc80003fae000 */
[----:B------:R-:W1:Y:S01]  /*6260*/  MUFU.EX2 R57, R57 ;  /* 0x0000003900397308 */ /* 0x000e620000000800 */
[----:B--2---:R-:W-:Y:S01]  /*6270*/  @!P4 FMUL R56, R56, R56 ;  /* 0x000000383838c220 */ /* 0x004fe20000400000 */
[----:B------:R-:W-:-:S07]  /*6280*/  FSETP.GEU.AND P4, PT, R66, -126, PT ;  /* 0xc2fc00004200780b */ /* 0x000fce0003f8e000 */
[----:B------:R-:W-:Y:S01]  /*6290*/  @!P5 FMUL R69, R69, 0.5 ;  /* 0x3f0000004545d820 */ /* 0x000fe20000400000 */
[----:B------:R-:W-:Y:S01]  /*62a0*/  F2FP.BF16.F32.PACK_AB R48, R56, R35 ;  /* 0x000000233830723e */ /* 0x000fe200000010ff */
[----:B------:R-:W-:Y:S01]  /*62b0*/  FADD R35, R28, R35 ;  /* 0x000000231c237221 */ /* 0x000fe20000000000 */
[----:B-1----:R-:W-:Y:S01]  /*62c0*/  @!P6 FMUL R57, R57, R57 ;  /* 0x000000393939e220 */ /* 0x002fe20000400000 */
[----:B------:R-:W-:Y:S02]  /*62d0*/  FSETP.GEU.AND P6, PT, R67, -126, PT ;  /* 0xc2fc00004300780b */ /* 0x000fe40003fce000 */
[----:B------:R-:W-:Y:S01]  /*62e0*/  FADD R56, R35, R56 ;  /* 0x0000003823387221 */ /* 0x000fe20000000000 */
[----:B------:R-:W-:Y:S01]  /*62f0*/  @!P4 FMUL R66, R66, 0.5 ;  /* 0x3f0000004242c820 */ /* 0x000fe20000400000 */
[----:B------:R-:W-:Y:S02]  /*6300*/  WARPGROUP.DEPBAR.LE gsb0, 0x0 ;  /* 0x00008000000079c5 */ /* 0x000fe40000010000 */
[----:B------:R-:W-:Y:S01]  /*6310*/  WARPGROUP.ARRIVE ;  /* 0x00000000000079c5 */ /* 0x000fe20000000000 */
[----:B------:R-:W1:Y:S01]  /*6320*/  MUFU.EX2 R38, R69 ;  /* 0x0000004500267308 */ /* 0x000e620000000800 */
[----:B------:R-:W-:-:S05]  /*6330*/  FFMA R39, R70, UR7, -R23 ;  /* 0x0000000746277c23 */ /* 0x000fca0008000817 */
[----:B------:R-:W-:Y:S01]  /*6340*/  @!P6 FMUL R67, R67, 0.5 ;  /* 0x3f0000004343e820 */ /* 0x000fe20000400000 */
[----:B------:R-:W-:Y:S01]  /*6350*/  FFMA R23, R86, UR7, -R23 ;  /* 0x0000000756177c23 */ /* 0x000fe20008000817 */
[----:B------:R-:W-:Y:S01]  /*6360*/  HGMMA.64x64x16.F32.BF16 R88, R40, gdesc[UR8].tnspB, R88, gsb0 ;  /* 0x40e0000828587df0 */ /* 0x000fe20008001858 */
[----:B------:R-:W-:Y:S01]  /*6370*/  UMOV UR10, UR8 ;  /* 0x00000008000a7c82 */ /* 0x000fe20008000000 */
[----:B------:R-:W-:Y:S01]  /*6380*/  UMOV UR11, 0x40000040 ;  /* 0x40000040000b7882 */ /* 0x000fe20000000000 */
[----:B------:R-:W2:Y:S01]  /*6390*/  MUFU.EX2 R36, R66 ;  /* 0x0000004200247308 */ /* 0x000ea20000000800 */
[----:B------:R-:W-:Y:S02]  /*63a0*/  UIADD3 UR8, UR6, 0x300, URZ ;  /* 0x0000030006087890 */ /* 0x000fe4000fffe03f */
[----:B------:R-:W-:-:S05]  /*63b0*/  UIADD3 UR6, UR6, 0x380, URZ ;  /* 0x0000038006067890 */ /* 0x000fca000fffe03f */
[----:B------:R-:W3:Y:S01]  /*63c0*/  MUFU.EX2 R37, R67 ;  /* 0x0000004300257308 */ /* 0x000ee20000000800 */
[----:B-1----:R-:W-:Y:S01]  /*63d0*/  @!P5 FMUL R38, R38, R38 ;  /* 0x000000262626d220 */ /* 0x002fe20000400000 */
[----:B------:R-:W-:-:S04]  /*63e0*/  FSETP.GEU.AND P5, PT, R39, -126, PT ;  /* 0xc2fc00002700780b */ /* 0x000fc80003fae000 */
[----:B------:R-:W-:Y:S01]  /*63f0*/  F2FP.BF16.F32.PACK_AB R50, R38, R57 ;  /* 0x000000392632723e */ /* 0x000fe200000010ff */
[----:B------:R-:W-:Y:S01]  /*6400*/  FADD R57, R56, R57 ;  /* 0x0000003938397221 */ /* 0x000fe20000000000 */
[----:B--2---:R-:W-:Y:S01]  /*6410*/  @!P4 FMUL R36, R36, R36 ;  /* 0x000000242424c220 */ /* 0x004fe20000400000 */
[----:B------:R-:W-:Y:S02]  /*6420*/  FSETP.GEU.AND P4, PT, R58, -126, PT ;  /* 0xc2fc00003a00780b */ /* 0x000fe40003f8e000 */
[----:B------:R-:W-:-:S04]  /*6430*/  FADD R57, R57, R38 ;  /* 0x0000002639397221 */ /* 0x000fc80000000000 */
[----:B------:R-:W-:Y:S01]  /*6440*/  @!P5 FMUL R39, R39, 0.5 ;  /* 0x3f0000002727d820 */ /* 0x000fe20000400000 */
[----:B---3--:R-:W-:Y:S01]  /*6450*/  @!P6 FMUL R37, R37, R37 ;  /* 0x000000252525e220 */ /* 0x008fe20000400000 */
[----:B------:R-:W-:-:S04]  /*6460*/  FSETP.GEU.AND P6, PT, R72, -126, PT ;  /* 0xc2fc00004800780b */ /* 0x000fc80003fce000 */
[----:B------:R-:W1:Y:S01]  /*6470*/  MUFU.EX2 R39, R39 ;  /* 0x0000002700277308 */ /* 0x000e620000000800 */
[----:B------:R-:W-:Y:S01]  /*6480*/  F2FP.BF16.F32.PACK_AB R49, R37, R36 ;  /* 0x000000242531723e */ /* 0x000fe200000010ff */
[----:B------:R-:W-:-:S06]  /*6490*/  @!P4 FMUL R58, R58, 0.5 ;  /* 0x3f0000003a3ac820 */ /* 0x000fcc0000400000 */
[----:B------:R-:W2:Y:S01]  /*64a0*/  MUFU.EX2 R58, R58 ;  /* 0x0000003a003a7308 */ /* 0x000ea20000000800 */
[----:B------:R-:W-:Y:S01]  /*64b0*/  @!P6 FMUL R72, R72, 0.5 ;  /* 0x3f0000004848e820 */ /* 0x000fe20000400000 */
[----:B-1----:R-:W-:Y:S01]  /*64c0*/  @!P5 FMUL R39, R39, R39 ;  /* 0x000000272727d220 */ /* 0x002fe20000400000 */
[----:B------:R-:W-:Y:S01]  /*64d0*/  FSETP.GEU.AND P5, PT, R73, -126, PT ;  /* 0xc2fc00004900780b */ /* 0x000fe20003fae000 */
[----:B--2---:R-:W-:Y:S01]  /*64e0*/  @!P4 FMUL R58, R58, R58 ;  /* 0x0000003a3a3ac220 */ /* 0x004fe20000400000 */
[----:B------:R-:W-:-:S04]  /*64f0*/  FSETP.GEU.AND P4, PT, R76, -126, PT ;  /* 0xc2fc00004c00780b */ /* 0x000fc80003f8e000 */
[----:B------:R-:W-:-:S07]  /*6500*/  F2FP.BF16.F32.PACK_AB R51, R58, R39 ;  /* 0x000000273a33723e */ /* 0x000fce00000010ff */
[----:B------:R-:W-:Y:S02]  /*6510*/  @!P5 FMUL R73, R73, 0.5 ;  /* 0x3f0000004949d820 */ /* 0x000fe40000400000 */
[----:B------:R-:W-:Y:S01]  /*6520*/  @!P4 FMUL R76, R76, 0.5 ;  /* 0x3f0000004c4cc820 */ /* 0x000fe20000400000 */
[----:B------:R-:W-:Y:S02]  /*6530*/  WARPGROUP.DEPBAR.LE gsb0, 0x0 ;  /* 0x00008000000079c5 */ /* 0x000fe40000010000 */
[----:B------:R-:W-:Y:S01]  /*6540*/  WARPGROUP.ARRIVE ;  /* 0x00000000000079c5 */ /* 0x000fe20000000000 */
[----:B------:R-:W1:Y:S05]  /*6550*/  MUFU.EX2 R43, R73 ;  /* 0x00000049002b7308 */ /* 0x000e6a0000000800 */
[----:B------:R-:W-:Y:S01]  /*6560*/  HGMMA.64x64x16.F32.BF16 R88, R48, gdesc[UR8].tnspB, R88, gsb0 ;  /* 0x40e0000830587df0 */ /* 0x000fe20008001858 */
[----:B------:R-:W-:Y:S01]  /*6570*/  UMOV UR10, UR8 ;  /* 0x00000008000a7c82 */ /* 0x000fe20008000000 */
[----:B------:R-:W-:Y:S01]  /*6580*/  UMOV UR11, 0x40000040 ;  /* 0x40000040000b7882 */ /* 0x000fe20000000000 */
[----:B------:R-:W2:Y:S08]  /*6590*/  MUFU.EX2 R40, R72 ;  /* 0x0000004800287308 */ /* 0x000eb00000000800 */
        /* <DEDUP_REMOVED lines=9> */
[----:B------:R-:W-:Y:S02]  /*6630*/  FSETP.GEU.AND P4, PT, R60, -126, PT ;  /* 0xc2fc00003c00780b */ /* 0x000fe40003f8e000 */
[----:B------:R-:W-:Y:S01]  /*6640*/  FADD R40, R40, R43 ;  /* 0x0000002b28287221 */ /* 0x000fe20000000000 */
[----:B------:R-:W1:Y:S01]  /*6650*/  MUFU.EX2 R59, R59 ;  /* 0x0000003b003b7308 */ /* 0x000e620000000800 */
[----:B------:R-:W-:-:S07]  /*6660*/  @!P6 FMUL R77, R77, 0.5 ;  /* 0x3f0000004d4de820 */ /* 0x000fce0000400000 */
[----:B------:R-:W2:Y:S02]  /*6670*/  MUFU.EX2 R42, R77 ;  /* 0x0000004d002a7308 */ /* 0x000ea40000000800 */
[----:B------:R-:W-:-:S06]  /*6680*/  @!P4 FMUL R60, R60, 0.5 ;  /* 0x3f0000003c3cc820 */ /* 0x000fcc0000400000 */
        /* <DEDUP_REMOVED lines=8> */
[----:B---3--:R-:W-:-:S03]  /*6710*/  @!P4 FMUL R60, R60, R60 ;  /* 0x0000003c3c3cc220 */ /* 0x008fc60000400000 */
[----:B------:R-:W-:Y:S02]  /*6720*/  FADD R41, R41, R42 ;  /* 0x0000002a29297221 */ /* 0x000fe40000000000 */
[----:B------:R-:W-:Y:S01]  /*6730*/  F2FP.BF16.F32.PACK_AB R45, R60, R59 ;  /* 0x0000003b3c2d723e */ /* 0x000fe200000010ff */
[----:B------:R-:W-:Y:S01]  /*6740*/  @!P6 FMUL R78, R78, 0.5 ;  /* 0x3f0000004e4ee820 */ /* 0x000fe20000400000 */
[----:B------:R-:W-:-:S03]  /*6750*/  WARPGROUP.DEPBAR.LE gsb0, 0x0 ;  /* 0x00008000000079c5 */ /* 0x000fc60000010000 */
[----:B------:R-:W1:Y:S01]  /*6760*/  MUFU.EX2 R48, R78 ;  /* 0x0000004e00307308 */ /* 0x000e620000000800 */
[--C-:B------:R-:W-:Y:S01]  /*6770*/  FFMA R50, R80, UR7, -R21.reuse ;  /* 0x0000000750327c23 */ /* 0x100fe20008000815 */
[----:B------:R-:W-:Y:S01]  /*6780*/  FFMA R21, R84, UR7, -R21 ;  /* 0x0000000754157c23 */ /* 0x000fe20008000815 */
[----:B------:R-:W-:-:S03]  /*6790*/  UMOV UR7, 0x40000040 ;  /* 0x4000004000077882 */ /* 0x000fc60000000000 */
[----:B------:R-:W-:Y:S02]  /*67a0*/  FSETP.GEU.AND P4, PT, R50, -126, PT ;  /* 0xc2fc00003200780b */ /* 0x000fe40003f8e000 */
[----:B------:R-:W2:Y:S01]  /*67b0*/  MUFU.EX2 R49, R79 ;  /* 0x0000004f00317308 */ /* 0x000ea20000000800 */
[----:B-1----:R-:W-:Y:S01]  /*67c0*/  @!P6 FMUL R48, R48, R48 ;  /* 0x000000303030e220 */ /* 0x002fe20000400000 */
[----:B------:R-:W-:-:S09]  /*67d0*/  FSETP.GEU.AND P6, PT, R81, -126, PT ;  /* 0xc2fc00005100780b */ /* 0x000fd20003fce000 */
[----:B------:R-:W-:Y:S01]  /*67e0*/  @!P4 FMUL R50, R50, 0.5 ;  /* 0x3f0000003232c820 */ /* 0x000fe20000400000 */
[----:B--2---:R-:W-:-:S05]  /*67f0*/  @!P5 FMUL R49, R49, R49 ;  /* 0x000000313131d220 */ /* 0x004fca0000400000 */
[----:B------:R-:W1:Y:S01]  /*6800*/  MUFU.EX2 R50, R50 ;  /* 0x0000003200327308 */ /* 0x000e620000000800 */
[----:B------:R-:W-:Y:S02]  /*6810*/  FSETP.GEU.AND P5, PT, R85, -126, PT ;  /* 0xc2fc00005500780b */ /* 0x000fe40003fae000 */
[----:B------:R-:W-:Y:S01]  /*6820*/  F2FP.BF16.F32.PACK_AB R47, R49, R48 ;  /* 0x00000030312f723e */ /* 0x000fe200000010ff */
[----:B------:R-:W-:-:S03]  /*6830*/  @!P6 FMUL R81, R81, 0.5 ;  /* 0x3f0000005151e820 */ /* 0x000fc60000400000 */
[----:B------:R-:W-:Y:S01]  /*6840*/  WARPGROUP.ARRIVE ;  /* 0x00000000000079c5 */ /* 0x000fe20000000000 */
[----:B------:R-:W2:Y:S05]  /*6850*/  MUFU.EX2 R13, R81 ;  /* 0x00000051000d7308 */ /* 0x000eaa0000000800 */
[----:B------:R-:W-:Y:S01]  /*6860*/  HGMMA.64x64x16.F32.BF16 R88, R44, gdesc[UR8].tnspB, R88, gsb0 ;  /* 0x40e000082c587df0 */ /* 0x000fe20008001858 */
[----:B------:R-:W-:Y:S01]  /*6870*/  @!P5 FMUL R85, R85, 0.5 ;  /* 0x3f0000005555d820 */ /* 0x000fe20000400000 */
[----:B-1----:R-:W-:Y:S01]  /*6880*/  @!P4 FMUL R50, R50, R50 ;  /* 0x000000323232c220 */ /* 0x002fe20000400000 */
[----:B------:R-:W-:Y:S02]  /*6890*/  FSETP.GEU.AND P4, PT, R21, -126, PT ;  /* 0xc2fc00001500780b */ /* 0x000fe40003f8e000 */
[----:B------:R-:W1:Y:S01]  /*68a0*/  MUFU.EX2 R15, R85 ;  /* 0x00000055000f7308 */ /* 0x000e620000000800 */
[----:B--2---:R-:W-:Y:S01]  /*68b0*/  @!P6 FMUL R13, R13, R13 ;  /* 0x0000000d0d0de220 */ /* 0x004fe20000400000 */
[----:B------:R-:W-:-:S09]  /*68c0*/  FSETP.GEU.AND P6, PT, R82, -126, PT ;  /* 0xc2fc00005200780b */ /* 0x000fd20003fce000 */
[----:B------:R-:W-:Y:S01]  /*68d0*/  @!P4 FMUL R21, R21, 0.5 ;  /* 0x3f0000001515c820 */ /* 0x000fe20000400000 */
[----:B------:R-:W-:Y:S01]  /*68e0*/  F2FP.BF16.F32.PACK_AB R52, R13, R50 ;  /* 0x000000320d34723e */ /* 0x000fe200000010ff */
[----:B------:R-:W-:Y:S02]  /*68f0*/  FADD R50, R41, R50 ;  /* 0x0000003229327221 */ /* 0x000fe40000000000 */
[----:B------:R2:W3:Y:S01]  /*6900*/  MUFU.EX2 R22, R21 ;  /* 0x0000001500167308 */ /* 0x0004e20000000800 */
[----:B-1----:R-:W-:Y:S01]  /*6910*/  @!P5 FMUL R15, R15, R15 ;  /* 0x0000000f0f0fd220 */ /* 0x002fe20000400000 */
[----:B------:R-:W-:Y:S01]  /*6920*/  FSETP.GEU.AND P5, PT, R83, -126, PT ;  /* 0xc2fc00005300780b */ /* 0x000fe20003fae000 */
[----:B------:R-:W-:Y:S01]  /*6930*/  FADD R13, R50, R13 ;  /* 0x0000000d320d7221 */ /* 0x000fe20000000000 */
[----:B------:R-:W-:Y:S01]  /*6940*/  @!P6 FMUL R82, R82, 0.5 ;  /* 0x3f0000005252e820 */ /* 0x000fe20000400000 */
[----:B--2---:R-:W-:-:S04]  /*6950*/  FADD R21, R54, R55 ;  /* 0x0000003736157221 */ /* 0x004fc80000000000 */
[----:B------:R-:W-:Y:S01]  /*6960*/  FADD R32, R21, R32 ;  /* 0x0000002015207221 */ /* 0x000fe20000000000 */
[----:B------:R-:W-:-:S05]  /*6970*/  IMAD R21, R7, 0x8, R14 ;  /* 0x0000000807157824 */ /* 0x000fca00078e020e */
[----:B------:R-:W-:Y:S01]  /*6980*/  @!P5 FMUL R83, R83, 0.5 ;  /* 0x3f0000005353d820 */ /* 0x000fe20000400000 */
[----:B------:R-:W-:Y:S02]  /*6990*/  VIADD R7, R7, 0x1 ;  /* 0x0000000107077836 */ /* 0x000fe40000000000 */
[----:B---3--:R-:W-:Y:S01]  /*69a0*/  @!P4 FMUL R22, R22, R22 ;  /* 0x000000161616c220 */ /* 0x008fe20000400000 */
[----:B------:R-:W-:Y:S01]  /*69b0*/  FSETP.GEU.AND P4, PT, R87, -126, PT ;  /* 0xc2fc00005700780b */ /* 0x000fe20003f8e000 */
[----:B------:R-:W-:Y:S01]  /*69c0*/  FADD R33, R32, R33 ;  /* 0x0000002120217221 */ /* 0x000fe20000000000 */
[----:B------:R-:W-:Y:S01]  /*69d0*/  PRMT R21, RZ, 0x654, R21 ;  /* 0x00000654ff157816 */ /* 0x000fe20000000015 */
[----:B------:R-:W1:Y:S01]  /*69e0*/  MUFU.EX2 R83, R83 ;  /* 0x0000005300537308 */ /* 0x000e620000000800 */
[----:B------:R-:W-:Y:S01]  /*69f0*/  F2FP.BF16.F32.PACK_AB R54, R15, R22 ;  /* 0x000000160f36723e */ /* 0x000fe200000010ff */
[----:B------:R-:W-:Y:S01]  /*6a00*/  FADD R33, R33, R34 ;  /* 0x0000002221217221 */ /* 0x000fe20000000000 */
[----:B------:R-:W-:Y:S01]  /*6a10*/  FADD R22, R13, R22 ;  /* 0x000000160d167221 */ /* 0x000fe20000000000 */
[----:B------:R-:W-:-:S02]  /*6a20*/  ISETP.NE.AND P3, PT, R7, 0x4, PT ;  /* 0x000000040700780c */ /* 0x000fc40003f65270 */
[----:B------:R-:W-:Y:S01]  /*6a30*/  FADD R36, R33, R36 ;  /* 0x0000002421247221 */ /* 0x000fe20000000000 */
[----:B------:R-:W-:Y:S01]  /*6a40*/  FADD R15, R22, R15 ;  /* 0x0000000f160f7221 */ /* 0x000fe20000000000 */
[----:B------:R-:W-:Y:S02]  /*6a50*/  SEL R7, R7, RZ, P3 ;  /* 0x000000ff07077207 */ /* 0x000fe40001800000 */
[----:B------:R-:W-:Y:S01]  /*6a60*/  @!P4 FMUL R87, R87, 0.5 ;  /* 0x3f0000005757c820 */ /* 0x000fe20000400000 */
[----:B------:R-:W-:-:S04]  /*6a70*/  FADD R36, R36, R37 ;  /* 0x0000002524247221 */ /* 0x000fc80000000000 */
[----:B------:R-:W-:Y:S01]  /*6a80*/  FADD R39, R36, R39 ;  /* 0x0000002724277221 */ /* 0x000fe20000000000 */
[----:B------:R-:W2:Y:S01]  /*6a90*/  MUFU.EX2 R87, R87 ;  /* 0x0000005700577308 */ /* 0x000ea20000000800 */
[----:B-1----:R-:W-:Y:S02]  /*6aa0*/  @!P5 FMUL R83, R83, R83 ;  /* 0x000000535353d220 */ /* 0x002fe40000400000 */
[----:B------:R-:W-:-:S04]  /*6ab0*/  FADD R58, R39, R58 ;  /* 0x0000003a273a7221 */ /* 0x000fc80000000000 */
[----:B------:R-:W-:-:S04]  /*6ac0*/  FADD R59, R58, R59 ;  /* 0x0000003b3a3b7221 */ /* 0x000fc80000000000 */
[----:B------:R-:W-:-:S04]  /*6ad0*/  FADD R59, R59, R60 ;  /* 0x0000003c3b3b7221 */ /* 0x000fc80000000000 */
[----:B------:R-:W-:Y:S01]  /*6ae0*/  FADD R48, R59, R48 ;  /* 0x000000303b307221 */ /* 0x000fe20000000000 */
[----:B--2---:R-:W-:Y:S01]  /*6af0*/  @!P4 FMUL R87, R87, R87 ;  /* 0x000000575757c220 */ /* 0x004fe20000400000 */
[C---:B------:R-:W-:Y:S02]  /*6b00*/  ISETP.NE.AND P4, PT, R17.reuse, 0x4, PT ;  /* 0x000000041100780c */ /* 0x040fe40003f85270 */
[----:B------:R-:W-:Y:S01]  /*6b10*/  FADD R48, R48, R49 ;  /* 0x0000003130307221 */ /* 0x000fe20000000000 */
[----:B------:R-:W-:Y:S02]  /*6b20*/  WARPGROUP.DEPBAR.LE gsb0, 0x0 ;  /* 0x00008000000079c5 */ /* 0x000fe40000010000 */
[----:B------:R-:W1:Y:S01]  /*6b30*/  MUFU.EX2 R45, R82 ;  /* 0x00000052002d7308 */ /* 0x000e620000000800 */
[----:B------:R-:W-:Y:S02]  /*6b40*/  SEL R13, RZ, 0x1, P4 ;  /* 0x00000001ff0d7807 */ /* 0x000fe40002000000 */
[----:B------:R-:W-:-:S02]  /*6b50*/  SEL R17, R17, RZ, P4 ;  /* 0x000000ff11117207 */ /* 0x000fc40002000000 */
[----:B------:R-:W-:Y:S01]  /*6b60*/  LOP3.LUT R4, R4, R13, RZ, 0x3c, !PT ;  /* 0x0000000d04047212 */ /* 0x000fe200078e3cff */
[----:B-1----:R-:W-:Y:S01]  /*6b70*/  @!P6 FMUL R45, R45, R45 ;  /* 0x0000002d2d2de220 */ /* 0x002fe20000400000 */
[----:B------:R-:W-:-:S03]  /*6b80*/  FSETP.GEU.AND P6, PT, R23, -126, PT ;  /* 0xc2fc00001700780b */ /* 0x000fc60003fce000 */
[----:B------:R-:W-:Y:S01]  /*6b90*/  FADD R48, R48, R45 ;  /* 0x0000002d30307221 */ /* 0x000fe20000000000 */
[----:B------:R-:W-:-:S03]  /*6ba0*/  F2FP.BF16.F32.PACK_AB R53, R83, R45 ;  /* 0x0000002d5335723e */ /* 0x000fc600000010ff */
[----:B------:R-:W-:-:S06]  /*6bb0*/  FADD R48, R48, R83 ;  /* 0x0000005330307221 */ /* 0x000fcc0000000000 */
[----:B------:R-:W-:-:S06]  /*6bc0*/  @!P6 FMUL R23, R23, 0.5 ;  /* 0x3f0000001717e820 */ /* 0x000fcc0000400000 */
[----:B------:R-:W1:Y:S02]  /*6bd0*/  MUFU.EX2 R23, R23 ;  /* 0x0000001700177308 */ /* 0x000e640000000800 */
[----:B-1----:R-:W-:-:S04]  /*6be0*/  @!P6 FMUL R23, R23, R23 ;  /* 0x000000171717e220 */ /* 0x002fc80000400000 */
[----:B------:R-:W-:Y:S01]  /*6bf0*/  FADD R48, R48, R23 ;  /* 0x0000001730307221 */ /* 0x000fe20000000000 */
[----:B------:R-:W-:-:S03]  /*6c00*/  F2FP.BF16.F32.PACK_AB R55, R87, R23 ;  /* 0x000000175737723e */ /* 0x000fc600000010ff */
[----:B------:R-:W-:Y:S01]  /*6c10*/  FADD R13, R48, R87 ;  /* 0x00000057300d7221 */ /* 0x000fe20000000000 */
[----:B------:R-:W-:-:S06]  /*6c20*/  WARPGROUP.ARRIVE ;  /* 0x00000000000079c5 */ /* 0x000fcc0000000000 */
[----:B------:R-:W-:Y:S03]  /*6c30*/  HGMMA.64x64x16.F32.BF16 R88, R52, gdesc[UR4].tnspB, R88, gsb0 ;  /* 0x40e0000434587df0 */ /* 0x000fe60008001858 */
[----:B------:R-:W-:Y:S02]  /*6c40*/  WARPGROUP.DEPBAR.LE gsb0, 0x0 ;  /* 0x00008000000079c5 */ /* 0x000fe40000010000 */
[----:B------:R1:W-:Y:S01]  /*6c50*/  SYNCS.ARRIVE.TRANS64.RED.A1T0 RZ, [R21+URZ], RZ ;  /* 0x000000ff15ff79a7 */ /* 0x0003e2000810043f */
[----:B------:R-:W-:Y:S05]  /*6c60*/  @P2 BRA `(.L_x_31) ;  /* 0x0000000000a02947 */ /* 0x000fea0003800000 */
[----:B------:R-:W-:Y:S01]  /*6c70*/  ISETP.LT.OR P2, PT, R8, 0x1, !P0 ;  /* 0x000000010800780c */ /* 0x000fe20004741670 */
[----:B------:R-:W-:-:S12]  /*6c80*/  BSSY B0, `(.L_x_32) ;  /* 0x0000025000007945 */ /* 0x000fd80003800000 */
[----:B------:R-:W-:Y:S05]  /*6c90*/  @P2 BRA `(.L_x_33) ;  /* 0x00000000008c2947 */ /* 0x000fea0003800000 */
[----:B------:R-:W-:Y:S01]  /*6ca0*/  ISETP.NE.AND P3, PT, R0, RZ, PT ;  /* 0x000000ff0000720c */ /* 0x000fe20003f65270 */
[----:B-1----:R-:W-:Y:S01]  /*6cb0*/  IMAD R21, R5, 0x8, R2 ;  /* 0x0000000805157824 */ /* 0x002fe200078e0202 */
[----:B------:R-:W-:-:S11]  /*6cc0*/  SHF.L.U32 R22, R6, 0x1f, RZ ;  /* 0x0000001f06167819 */ /* 0x000fd600000006ff */
.L_x_34:
        /* <DEDUP_REMOVED lines=10> */
.L_x_35:
        /* <DEDUP_REMOVED lines=10> */
[----:B------:R-:W-:Y:S01]  /*6e10*/  UMOV UR12, UR36 ;  /* 0x00000024000c7c82 */ /* 0x000fe20008000000 */
[----:B------:R-:W-:Y:S01]  /*6e20*/  UMOV UR13, UR37 ;  /* 0x00000025000d7c82 */ /* 0x000fe20008000000 */
[----:B------:R-:W-:-:S02]  /*6e30*/  ISETP.NE.AND P2, PT, R5, 0x4, PT ;  /* 0x000000040500780c */ /* 0x000fc40003f45270 */
[----:B------:R-:W-:Y:S01]  /*6e40*/  USHF.L.U32 UR11, UR11, 0x7, URZ ;  /* 0x000000070b0b7899 */ /* 0x000fe2000800063f */
[----:B------:R-:W-:Y:S01]  /*6e50*/  IADD3 R9, R9, 0x1, RZ ;  /* 0x0000000109097810 */ /* 0x000fe20007ffe0ff */
[----:B------:R-:W-:Y:S01]  /*6e60*/  UIADD3 UR9, UR9, 0x12000, URZ ;  /* 0x0001200009097890 */ /* 0x000fe2000fffe03f */
[----:B------:R-:W-:Y:S01]  /*6e70*/  SEL R21, RZ, 0x1, P2 ;  /* 0x00000001ff157807 */ /* 0x000fe20001000000 */
[----:B------:R-:W-:Y:S01]  /*6e80*/  UIADD3 UR8, UR8, 0x2000, URZ ;  /* 0x0000200008087890 */ /* 0x000fe2000fffe03f */
[----:B------:R-:W-:Y:S02]  /*6e90*/  SEL R5, R5, RZ, P2 ;  /* 0x000000ff05057207 */ /* 0x000fe40001000000 */
[----:B------:R-:W-:-:S06]  /*6ea0*/  LOP3.LUT R6, R6, R21, RZ, 0x3c, !PT ;  /* 0x0000001506067212 */ /* 0x000fcc00078e3cff */
[----:B------:R2:W-:Y:S02]  /*6eb0*/  UTMALDG.4D [UR8], [UR6], desc[UR18] ;  /* 0x00001208060075b4 */ /* 0x0005e40008019000 */
[----:B--2---:R-:W-:Y:S01]  /*6ec0*/  NOP ;  /* 0x0000000000007918 */ /* 0x004fe20000000000 */
.L_x_33:
[----:B------:R-:W-:Y:S05]  /*6ed0*/  BSYNC B0 ;  /* 0x0000000000007941 */ /* 0x000fea0003800000 */
.L_x_32:
[----:B------:R-:W-:-:S07]  /*6ee0*/  VIADD R8, R8, 0xffffffff ;  /* 0xffffffff08087836 */ /* 0x000fce0000000000 */
.L_x_31:
[----:B------:R-:W-:Y:S01]  /*6ef0*/  VIADD R12, R12, 0x80 ;  /* 0x000000800c0c7836 */ /* 0x000fe20000000000 */
[----:B------:R-:W-:Y:S01]  /*6f00*/  MOV R23, R18 ;  /* 0x0000001200177202 */ /* 0x000fe20000000f00 */
[----:B-1----:R-:W-:Y:S01]  /*6f10*/  IMAD.MOV.U32 R21, RZ, RZ, R19 ;  /* 0x000000ffff157224 */ /* 0x002fe200078e0013 */
[----:B------:R-:W-:Y:S06]  /*6f20*/  @P1 BRA `(.L_x_36) ;  /* 0xffffffd0009c1947 */ /* 0x000fec000383ffff */
.L_x_24:
[----:B------:R-:W-:-:S13]  /*6f30*/  ISETP.GE.AND P1, PT, R20, 0x1, PT ;  /* 0x000000011400780c */ /* 0x000fda0003f26270 */
[----:B------:R-:W-:Y:S05]  /*6f40*/  @!P1 BRA `(.L_x_37) ;  /* 0x00000038004c9947 */ /* 0x000fea0003800000 */
[----:B------:R-:W-:Y:S01]  /*6f50*/  IMAD.MOV.U32 R22, RZ, RZ, R18 ;  /* 0x000000ffff167224 */ /* 0x000fe200078e0012 */
[----:B-1----:R-:W-:Y:S02]  /*6f60*/  MOV R21, R19 ;  /* 0x0000001300157202 */ /* 0x002fe40000000f00 */
[----:B------:R-:W-:-:S07]  /*6f70*/  LOP3.LUT R120, R16, 0x1f, RZ, 0xc0, !PT ;  /* 0x0000001f10787812 */ /* 0x000fce00078ec0ff */
.L_x_51:
[----:B------:R-:W-:Y:S01]  /*6f80*/  IMAD R19, R17, 0x8, R2 ;  /* 0x0000000811137824 */ /* 0x000fe200078e0202 */
[----:B------:R-:W-:-:S07]  /*6f90*/  SHF.L.U32 R18, R4, 0x1f, RZ ;  /* 0x0000001f04127819 */ /* 0x000fce00000006ff */
.L_x_38:
[----:B-1----:R1:W2:Y:S02]  /*6fa0*/  SYNCS.PHASECHK.TRANS64.TRYWAIT P1, [R19+URZ+0x12000], R18 ;  /* 0x01200012130075a7 */ /* 0x0022a4000802017f */
[----:B--2---:R-:W-:Y:S05]  /*6fb0*/  @!P1 NANOSLEEP.SYNCS 0x989680 ;  /* 0x009896800000995d */ /* 0x004fea0003900000 */
[----:B------:R-:W2:Y:S02]  /*6fc0*/  @!P1 SYNCS.PHASECHK.TRANS64 P1, [R19+URZ+0x12000], R18 ;  /* 0x01200012130095a7 */ /* 0x000ea4000802007f */
[----:B--2---:R-:W-:Y:S05]  /*6fd0*/  @!P1 BRA `(.L_x_38) ;  /* 0xfffffffc00f09947 */ /* 0x004fea000383ffff */
[----:B------:R-:W-:Y:S05]  /*6fe0*/  WARPSYNC.ALL ;  /* 0x0000000000007948 */ /* 0x000fea0003800000 */
[----:B-1----:R-:W-:Y:S01]  /*6ff0*/  IMAD.MOV.U32 R19, RZ, RZ, 0x40000040 ;  /* 0x40000040ff137424 */ /* 0x002fe200078e00ff */
[----:B------:R-:W-:Y:S01]  /*7000*/  LEA R18, R17, UR28, 0xa ;  /* 0x0000001c11127c11 */ /* 0x000fe2000f8e50ff */
[----:B------:R-:W-:Y:S01]  /*7010*/  WARPGROUP.ARRIVE ;  /* 0x00000000000079c5 */ /* 0x000fe20000000000 */
[----:B------:R-:W-:Y:S01]  /*7020*/  IMAD.MOV.U32 R123, RZ, RZ, 0x40000040 ;  /* 0x40000040ff7b7424 */ /* 0x000fe200078e00ff */
[----:B------:R-:W-:Y:S02]  /*7030*/  ISETP.NE.AND P1, PT, R10, RZ, PT ;  /* 0x000000ff0a00720c */ /* 0x000fe40003f25270 */
[----:B------:R-:W-:-:S02]  /*7040*/  R2UR UR26, R18 ;  /* 0x00000000121a72ca */ /* 0x000fc400000e0000 */
[----:B------:R-:W-:Y:S01]  /*7050*/  R2UR UR27, R19 ;  /* 0x00000000131b72ca */ /* 0x000fe200000e0000 */
[----:B------:R-:W-:Y:S01]  /*7060*/  IMAD.MOV.U32 R19, RZ, RZ, 0x40000040 ;  /* 0x40000040ff137424 */ /* 0x000fe200078e00ff */
[----:B------:R-:W-:Y:S02]  /*7070*/  IADD3 R122, R18, 0x2, RZ ;  /* 0x00000002127a7810 */ /* 0x000fe40007ffe0ff */
[----:B------:R-:W-:Y:S02]  /*7080*/  R2UR UR7, R123 ;  /* 0x000000007b0772ca */ /* 0x000fe400000e0000 */
[----:B------:R-:W-:Y:S01]  /*7090*/  R2UR UR6, R122 ;  /* 0x000000007a0672ca */ /* 0x000fe200000e0000 */
[C---:B------:R-:W-:Y:S01]  /*70a0*/  VIADD R122, R18.reuse, 0x4 ;  /* 0x00000004127a7836 */ /* 0x040fe20000000000 */
[----:B------:R-:W-:Y:S01]  /*70b0*/  MOV R123, 0x40000040 ;  /* 0x40000040007b7802 */ /* 0x000fe20000000f00 */
[----:B------:R-:W-:Y:S01]  /*70c0*/  VIADD R18, R18, 0x6 ;  /* 0x0000000612127836 */ /* 0x000fe20000000000 */
[----:B------:R-:W-:-:S02]  /*70d0*/  R2UR UR23, R19 ;  /* 0x00000000131772ca */ /* 0x000fc400000e0000 */
[----:B------:R-:W-:Y:S01]  /*70e0*/  R2UR UR18, R122 ;  /* 0x000000007a1272ca */ /* 0x000fe200000e0000 */
[----:B------:R-:W-:Y:S01]  /*70f0*/  HGMMA.64x128x16.F32.BF16 R24, gdesc[UR24], RZ, !UPT, gsb0 ;  /* 0x01e00000181879f0 */ /* 0x000fe2000c0018ff */
[----:B------:R-:W-:Y:S02]  /*7100*/  R2UR UR19, R123 ;  /* 0x000000007b1372ca */ /* 0x000fe400000e0000 */
[----:B------:R-:W-:Y:S01]  /*7110*/  R2UR UR22, R18 ;  /* 0x00000000121672ca */ /* 0x000fe200000e0000 */
[----:B------:R-:W-:Y:S02]  /*7120*/  WARPGROUP.DEPBAR.LE gsb0, 0x0 ;  /* 0x00008000000079c5 */ /* 0x000fe40000010000 */
[----:B------:R-:W-:-:S06]  /*7130*/  WARPGROUP.ARRIVE ;  /* 0x00000000000079c5 */ /* 0x000fcc0000000000 */
        /* <DEDUP_REMOVED lines=9> */
[----:B------:R-:W-:Y:S01]  /*71d0*/  ISETP.LT.OR P2, PT, R8, 0x1, !P0 ;  /* 0x000000010800780c */ /* 0x000fe20004741670 */
[----:B------:R-:W-:-:S12]  /*71e0*/  BSSY B0, `(.L_x_40) ;  /* 0x0000025000007945 */ /* 0x000fd80003800000 */
[----:B------:R-:W-:Y:S05]  /*71f0*/  @P2 BRA `(.L_x_41) ;  /* 0x00000000008c2947 */ /* 0x000fea0003800000 */
[----:B------:R-:W-:Y:S02]  /*7200*/  ISETP.NE.AND P3, PT, R0, RZ, PT ;  /* 0x000000ff0000720c */ /* 0x000fe40003f65270 */
[----:B------:R-:W-:Y:S02]  /*7210*/  LEA R18, R5, R2, 0x3 ;  /* 0x0000000205127211 */ /* 0x000fe400078e18ff */
[----:B------:R-:W-:-:S09]  /*7220*/  SHF.L.U32 R19, R6, 0x1f, RZ ;  /* 0x0000001f06137819 */ /* 0x000fd200000006ff */
.L_x_42:
        /* <DEDUP_REMOVED lines=10> */
.L_x_43:
[----:B-12---:R-:W-:Y:S01]  /*72d0*/  IMAD R19, R5, 0x4000, R2 ;  /* 0x0000400005137824 */ /* 0x006fe200078e0202 */
[----:B------:R-:W-:Y:S01]  /*72e0*/  R2UR UR11, R9 ;  /* 0x00000000090b72ca */ /* 0x000fe200000e0000 */
[----:B------:R-:W-:Y:S01]  /*72f0*/  ULDC.64 UR6, c[0x0][0x198] ;  /* 0x0000660000067ab9 */ /* 0x000fe20000000a00 */
[----:B------:R-:W-:Y:S01]  /*7300*/  R2UR UR9, R18 ;  /* 0x00000000120972ca */ /* 0x000fe200000e0000 */
[----:B------:R-:W-:Y:S01]  /*7310*/  UIADD3 UR6, UP0, UR6, 0x1f0, URZ ;  /* 0x000001f006067890 */ /* 0x000fe2000ff1e03f */
[----:B------:R-:W-:Y:S01]  /*7320*/  R2UR UR8, R19 ;  /* 0x00000000130872ca */ /* 0x000fe200000e0000 */
[----:B------:R-:W-:Y:S01]  /*7330*/  UMOV UR18, 0x0 ;  /* 0x0000000000127882 */ /* 0x000fe20000000000 */
[----:B------:R-:W-:Y:S01]  /*7340*/  UMOV UR19, 0x10000000 ;  /* 0x1000000000137882 */ /* 0x000fe20000000000 */
[----:B------:R-:W-:Y:S01]  /*7350*/  UIADD3.X UR7, URZ, UR7, URZ, UP0, !UPT ;  /* 0x000000073f077290 */ /* 0x000fe200087fe43f */
[----:B------:R-:W-:Y:S01]  /*7360*/  IADD3 R5, R5, 0x1, RZ ;  /* 0x0000000105057810 */ /* 0x000fe20007ffe0ff */
[----:B------:R-:W-:Y:S01]  /*7370*/  UMOV UR10, URZ ;  /* 0x0000003f000a7c82 */ /* 0x000fe20008000000 */
[----:B------:R-:W-:Y:S01]  /*7380*/  UMOV UR12, UR36 ;  /* 0x00000024000c7c82 */ /* 0x000fe20008000000 */
[----:B------:R-:W-:Y:S01]  /*7390*/  UMOV UR13, UR37 ;  /* 0x00000025000d7c82 */ /* 0x000fe20008000000 */
[----:B------:R-:W-:Y:S01]  /*73a0*/  ISETP.NE.AND P2, PT, R5, 0x4, PT ;  /* 0x000000040500780c */ /* 0x000fe20003f45270 */
[----:B------:R-:W-:-:S02]  /*73b0*/  USHF.L.U32 UR11, UR11, 0x7, URZ ;  /* 0x000000070b0b7899 */ /* 0x000fc4000800063f */
[----:B------:R-:W-:Y:S01]  /*73c0*/  UIADD3 UR9, UR9, 0x12000, URZ ;  /* 0x0001200009097890 */ /* 0x000fe2000fffe03f */
[----:B------:R-:W-:Y:S01]  /*73d0*/  SEL R19, RZ, 0x1, P2 ;  /* 0x00000001ff137807 */ /* 0x000fe20001000000 */
[----:B------:R-:W-:Y:S01]  /*73e0*/  UIADD3 UR8, UR8, 0x2000, URZ ;  /* 0x0000200008087890 */ /* 0x000fe2000fffe03f */
[----:B------:R-:W-:Y:S02]  /*73f0*/  SEL R5, R5, RZ, P2 ;  /* 0x000000ff05057207 */ /* 0x000fe40001000000 */
[----:B------:R-:W-:-:S06]  /*7400*/  LOP3.LUT R6, R6, R19, RZ, 0x3c, !PT ;  /* 0x0000001306067212 */ /* 0x000fcc00078e3cff */
[----:B------:R1:W-:Y:S02]  /*7410*/  UTMALDG.4D [UR8], [UR6], desc[UR18] ;  /* 0x00001208060075b4 */ /* 0x0003e40008019000 */
[----:B-1----:R-:W-:Y:S01]  /*7420*/  NOP ;  /* 0x0000000000007918 */ /* 0x002fe20000000000 */
.L_x_41:
[----:B------:R-:W-:Y:S05]  /*7430*/  BSYNC B0 ;  /* 0x0000000000007941 */ /* 0x000fea0003800000 */
.L_x_40:
[----:B------:R-:W-:-:S07]  /*7440*/  VIADD R8, R8, 0xffffffff ;  /* 0xffffffff08087836 */ /* 0x000fce0000000000 */
.L_x_39:
[C---:B------:R-:W-:Y:S01]  /*7450*/  VIADD R18, R12.reuse, 0x1 ;  /* 0x000000010c127836 */ /* 0x040fe20000000000 */
[C---:B------:R-:W-:Y:S01]  /*7460*/  IADD3 R122, R12.reuse, 0x8, RZ ;  /* 0x000000080c7a7810 */ /* 0x040fe20007ffe0ff */
[----:B------:R-:W-:Y:S05]  /*7470*/  WARPSYNC.ALL ;  /* 0x0000000000007948 */ /* 0x000fea0003800000 */
[-C--:B------:R-:W-:Y:S01]  /*7480*/  ISETP.GE.AND P3, PT, R3, R18.reuse, PT ;  /* 0x000000120300720c */ /* 0x080fe20003f66270 */
[----:B------:R-:W-:Y:S01]  /*7490*/  ULDC UR6, c[0x0][0x604] ;  /* 0x0001810000067ab9 */ /* 0x000fe20000000800 */
[----:B------:R-:W-:Y:S01]  /*74a0*/  ISETP.GE.AND P4, PT, R11, R18, PT ;  /* 0x000000120b00720c */ /* 0x000fe20003f86270 */
[----:B------:R-:W-:Y:S01]  /*74b0*/  VIADD R18, R12, 0x9 ;  /* 0x000000090c127836 */ /* 0x000fe20000000000 */
[----:B------:R-:W-:Y:S01]  /*74c0*/  FSEL R25, R25, -INF , P3 ;  /* 0xff80000019197808 */ /* 0x000fe20001800000 */
[----:B------:R-:W-:Y:S01]  /*74d0*/  BSSY B0, `(.L_x_44) ;  /* 0x0000122000007945 */ /* 0x000fe20003800000 */
[----:B------:R-:W-:-:S02]  /*74e0*/  ISETP.GE.AND P2, PT, R3, R122, PT ;  /* 0x0000007a0300720c */ /* 0x000fc40003f46270 */
[----:B------:R-:W-:Y:S01]  /*74f0*/  ISETP.GE.AND P6, PT, R11, R122, PT ;  /* 0x0000007a0b00720c */ /* 0x000fe20003fc6270 */
[C---:B------:R-:W-:Y:S01]  /*7500*/  VIADD R122, R12.reuse, 0x10 ;  /* 0x000000100c7a7836 */ /* 0x040fe20000000000 */
[-C--:B------:R-:W-:Y:S02]  /*7510*/  ISETP.GE.AND P5, PT, R3, R18.reuse, PT ;  /* 0x000000120300720c */ /* 0x080fe40003fa6270 */
[----:B------:R-:W-:Y:S02]  /*7520*/  ISETP.GE.AND P3, PT, R11, R18, PT ;  /* 0x000000120b00720c */ /* 0x000fe40003f66270 */
[----:B------:R-:W-:Y:S02]  /*7530*/  IADD3 R18, R12, 0x11, RZ ;  /* 0x000000110c127810 */ /* 0x000fe40007ffe0ff */
[----:B------:R-:W-:Y:S02]  /*7540*/  FSEL R30, R30, -INF , P6 ;  /* 0xff8000001e1e7808 */ /* 0x000fe40003000000 */
[----:B------:R-:W-:-:S02]  /*7550*/  FSEL R29, R29, -INF , P5 ;  /* 0xff8000001d1d7808 */ /* 0x000fc40002800000 */
[----:B------:R-:W-:Y:S02]  /*7560*/  FSEL R27, R27, -INF , P4 ;  /* 0xff8000001b1b7808 */ /* 0x000fe40002000000 */
[----:B------:R-:W-:Y:S02]  /*7570*/  FSEL R28, R28, -INF , P2 ;  /* 0xff8000001c1c7808 */ /* 0x000fe40001000000 */
[-C--:B------:R-:W-:Y:S02]  /*7580*/  ISETP.GE.AND P6, PT, R3, R18.reuse, PT ;  /* 0x000000120300720c */ /* 0x080fe40003fc6270 */
[----:B------:R-:W-:Y:S01]  /*7590*/  ISETP.GE.AND P5, PT, R11, R18, PT ;  /* 0x000000120b00720c */ /* 0x000fe20003fa6270 */
[C---:B------:R-:W-:Y:S01]  /*75a0*/  VIADD R18, R12.reuse, 0x19 ;  /* 0x000000190c127836 */ /* 0x040fe20000000000 */
[-C--:B------:R-:W-:Y:S02]  /*75b0*/  ISETP.GE.AND P4, PT, R3, R122.reuse, PT ;  /* 0x0000007a0300720c */ /* 0x080fe40003f86270 */
[----:B------:R-:W-:Y:S01]  /*75c0*/  ISETP.GE.AND P2, PT, R11, R122, PT ;  /* 0x0000007a0b00720c */ /* 0x000fe20003f46270 */
[----:B------:R-:W-:Y:S01]  /*75d0*/  VIADD R122, R12, 0x18 ;  /* 0x000000180c7a7836 */ /* 0x000fe20000000000 */
[----:B------:R-:W-:-:S02]  /*75e0*/  FSEL R33, R33, -INF , P6 ;  /* 0xff80000021217808 */ /* 0x000fc40003000000 */
[----:B------:R-:W-:Y:S02]  /*75f0*/  FSEL R34, R34, -INF , P2 ;  /* 0xff80000022227808 */ /* 0x000fe40001000000 */
[----:B------:R-:W-:Y:S02]  /*7600*/  FSEL R31, R31, -INF , P3 ;  /* 0xff8000001f1f7808 */ /* 0x000fe40001800000 */
[----:B------:R-:W-:Y:S02]  /*7610*/  FSEL R32, R32, -INF , P4 ;  /* 0xff80000020207808 */ /* 0x000fe40002000000 */
[-C--:B------:R-:W-:Y:S02]  /*7620*/  ISETP.GE.AND P2, PT, R3, R18.reuse, PT ;  /* 0x000000120300720c */ /* 0x080fe40003f46270 */
[----:B------:R-:W-:Y:S01]  /*7630*/  ISETP.GE.AND P6, PT, R11, R18, PT ;  /* 0x000000120b00720c */ /* 0x000fe20003fc6270 */
[----:B------:R-:W-:Y:S01]  /*7640*/  VIADD R18, R12, 0x21 ;  /* 0x000000210c127836 */ /* 0x000fe20000000000 */
[----:B------:R-:W-:-:S02]  /*7650*/  ISETP.GE.AND P3, PT, R3, R122, PT ;  /* 0x0000007a0300720c */ /* 0x000fc40003f66270 */
[----:B------:R-:W-:Y:S02]  /*7660*/  ISETP.GE.AND P4, PT, R11, R122, PT ;  /* 0x0000007a0b00720c */ /* 0x000fe40003f86270 */
[----:B------:R-:W-:Y:S02]  /*7670*/  IADD3 R122, R12, 0x20, RZ ;  /* 0x000000200c7a7810 */ /* 0x000fe40007ffe0ff */
[----:B------:R-:W-:Y:S02]  /*7680*/  FSEL R35, R35, -INF , P5 ;  /* 0xff80000023237808 */ /* 0x000fe40002800000 */
[----:B------:R-:W-:Y:S02]  /*7690*/  FSEL R36, R36, -INF , P3 ;  /* 0xff80000024247808 */ /* 0x000fe40001800000 */
[----:B------:R-:W-:Y:S02]  /*76a0*/  FSEL R38, R38, -INF , P4 ;  /* 0xff80000026267808 */ /* 0x000fe40002000000 */
[----:B------:R-:W-:-:S02]  /*76b0*/  FSEL R37, R37, -INF , P2 ;  /* 0xff80000025257808 */ /* 0x000fc40001000000 */
[-C--:B------:R-:W-:Y:S02]  /*76c0*/  ISETP.GE.AND P5, PT, R3, R122.reuse, PT ;  /* 0x0000007a0300720c */ /* 0x080fe40003fa6270 */
[----:B------:R-:W-:Y:S01]  /*76d0*/  ISETP.GE.AND P3, PT, R11, R122, PT ;  /* 0x0000007a0b00720c */ /* 0x000fe20003f66270 */
[C---:B------:R-:W-:Y:S01]  /*76e0*/  VIADD R122, R12.reuse, 0x28 ;  /* 0x000000280c7a7836 */ /* 0x040fe20000000000 */
[-C--:B------:R-:W-:Y:S02]  /*76f0*/  ISETP.GE.AND P4, PT, R3, R18.reuse, PT ;  /* 0x000000120300720c */ /* 0x080fe40003f86270 */
[----:B------:R-:W-:Y:S02]  /*7700*/  ISETP.GE.AND P2, PT, R11, R18, PT ;  /* 0x000000120b00720c */ /* 0x000fe40003f46270 */
[----:B------:R-:W-:Y:S02]  /*7710*/  IADD3 R18, R12, 0x29, RZ ;  /* 0x000000290c127810 */ /* 0x000fe40007ffe0ff */
        /* <DEDUP_REMOVED lines=8> */
[----:B------:R-:W-:Y:S01]  /*77a0*/  ISETP.GE.AND P5, PT, R11, R122, PT ;  /* 0x0000007a0b00720c */ /* 0x000fe20003fa6270 */
[----:B------:R-:W-:Y:S01]  /*77b0*/  VIADD R122, R12, 0x30 ;  /* 0x000000300c7a7836 */ /* 0x000fe20000000000 */
[----:B------:R-:W-:Y:S02]  /*77c0*/  FSEL R45, R45, -INF , P3 ;  /* 0xff8000002d2d7808 */ /* 0x000fe40001800000 */
[----:B------:R-:W-:Y:S02]  /*77d0*/  FSEL R46, R46, -INF , P5 ;  /* 0xff8000002e2e7808 */ /* 0x000fe40002800000 */
[----:B------:R-:W-:Y:S02]  /*77e0*/  FSEL R43, R43, -INF , P2 ;  /* 0xff8000002b2b7808 */ /* 0x000fe40001000000 */
[----:B------:R-:W-:Y:S02]  /*77f0*/  FSEL R44, R44, -INF , P6 ;  /* 0xff8000002c2c7808 */ /* 0x000fe40003000000 */
        /* <DEDUP_REMOVED lines=10> */
[----:B------:R-:W-:Y:S02]  /*78a0*/  ISETP.GE.AND P2, PT, R11, R122, PT ;  /* 0x0000007a0b00720c */ /* 0x000fe40003f46270 */
[-C--:B------:R-:W-:Y:S02]  /*78b0*/  ISETP.GE.AND P6, PT, R3, R18.reuse, PT ;  /* 0x000000120300720c */ /* 0x080fe40003fc6270 */
[----:B------:R-:W-:Y:S02]  /*78c0*/  ISETP.GE.AND P5, PT, R11, R18, PT ;  /* 0x000000120b00720c */ /* 0x000fe40003fa6270 */
[----:B------:R-:W-:Y:S01]  /*78d0*/  ISETP.GE.AND P4, PT, R3, R122, PT ;  /* 0x0000007a0300720c */ /* 0x000fe20003f86270 */
[C---:B------:R-:W-:Y:S01]  /*78e0*/  VIADD R122, R12.reuse, 0x40 ;  /* 0x000000400c7a7836 */ /* 0x040fe20000000000 */
[----:B------:R-:W-:-:S02]  /*78f0*/  IADD3 R18, R12, 0x41, RZ ;  /* 0x000000410c127810 */ /* 0x000fc40007ffe0ff */
[----:B------:R-:W-:Y:S02]  /*7900*/  FSEL R54, R54, -INF , P2 ;  /* 0xff80000036367808 */ /* 0x000fe40001000000 */
[----:B------:R-:W-:Y:S02]  /*7910*/  ISETP.GE.AND P2, PT, R3, R18, PT ;  /* 0x000000120300720c */ /* 0x000fe40003f46270 */
[----:B------:R-:W-:Y:S02]  /*7920*/  FSEL R52, R52, -INF , P4 ;  /* 0xff80000034347808 */ /* 0x000fe40002000000 */
[----:B------:R-:W-:Y:S02]  /*7930*/  ISETP.GE.AND P4, PT, R11, R122, PT ;  /* 0x0000007a0b00720c */ /* 0x000fe40003f86270 */
[----:B------:R-:W-:Y:S02]  /*7940*/  FSEL R57, R57, -INF , P2 ;  /* 0xff80000039397808 */ /* 0x000fe40001000000 */
[----:B------:R-:W-:-:S02]  /*7950*/  ISETP.GE.AND P2, PT, R11, R12, PT ;  /* 0x0000000c0b00720c */ /* 0x000fc40003f46270 */
[----:B------:R-:W-:Y:S02]  /*7960*/  FSEL R58, R58, -INF , P4 ;  /* 0xff8000003a3a7808 */ /* 0x000fe40002000000 */
[----:B------:R-:W-:Y:S02]  /*7970*/  ISETP.GE.AND P4, PT, R3, R12, PT ;  /* 0x0000000c0300720c */ /* 0x000fe40003f86270 */
[----:B------:R-:W-:Y:S02]  /*7980*/  FSEL R123, R26, -INF , P2 ;  /* 0xff8000001a7b7808 */ /* 0x000fe40001000000 */
[----:B------:R-:W-:Y:S02]  /*7990*/  FSEL R23, R24, -INF , P4 ;  /* 0xff80000018177808 */ /* 0x000fe40002000000 */
        /* <DEDUP_REMOVED lines=22> */
[----:B------:R-:W-:Y:S02]  /*7b00*/  FSEL R53, R53, -INF , P6 ;  /* 0xff80000035357808 */ /* 0x000fe40003000000 */
[----:B------:R-:W-:Y:S02]  /*7b10*/  FSEL R51, R51, -INF , P3 ;  /* 0xff80000033337808 */ /* 0x000fe40001800000 */
[----:B------:R-:W-:Y:S01]  /*7b20*/  ISETP.GE.AND P6, PT, R11, R18, PT ;  /* 0x000000120b00720c */ /* 0x000fe20003fc6270 */
[----:B------:R-:W-:Y:S01]  /*7b30*/  VIADD R18, R12, 0x49 ;  /* 0x000000490c127836 */ /* 0x000fe20000000000 */
[----:B------:R-:W-:-:S02]  /*7b40*/  FMNMX R121, R47, R26, !PT ;  /* 0x0000001a2f797209 */ /* 0x000fc40007800000 */
[----:B------:R-:W-:Y:S01]  /*7b50*/  ISETP.GE.AND P3, PT, R3, R122, PT ;  /* 0x0000007a0300720c */ /* 0x000fe20003f66270 */
[----:B------:R-:W-:Y:S01]  /*7b60*/  VIADD R122, R12, 0x48 ;  /* 0x000000480c7a7836 */ /* 0x000fe20000000000 */
[----:B------:R-:W-:Y:S02]  /*7b70*/  FMNMX R19, R45, R24, !PT ;  /* 0x000000182d137209 */ /* 0x000fe40007800000 */
[----:B------:R-:W-:Y:S02]  /*7b80*/  FMNMX R26, R50, R121, !PT ;  /* 0x00000079321a7209 */ /* 0x000fe40007800000 */
[----:B------:R-:W-:Y:S02]  /*7b90*/  FSEL R59, R59, -INF , P6 ;  /* 0xff8000003b3b7808 */ /* 0x000fe40003000000 */
[----:B------:R-:W-:Y:S02]  /*7ba0*/  FSEL R56, R56, -INF , P3 ;  /* 0xff80000038387808 */ /* 0x000fe40001800000 */
[----:B------:R-:W-:-:S02]  /*7bb0*/  ISETP.GE.AND P6, PT, R3, R18, PT ;  /* 0x000000120300720c */ /* 0x000fc40003fc6270 */
[----:B------:R-:W-:Y:S01]  /*7bc0*/  ISETP.GE.AND P4, PT, R11, R18, PT ;  /* 0x000000120b00720c */ /* 0x000fe20003f86270 */
[----:B------:R-:W-:Y:S01]  /*7bd0*/  VIADD R18, R12, 0x51 ;  /* 0x000000510c127836 */ /* 0x000fe20000000000 */
[----:B------:R-:W-:Y:S02]  /*7be0*/  FMNMX R24, R48, R19, !PT ;  /* 0x0000001330187209 */ /* 0x000fe40007800000 */
[----:B------:R-:W-:Y:S02]  /*7bf0*/  FSEL R55, R55, -INF , P5 ;  /* 0xff80000037377808 */ /* 0x000fe40002800000 */
[-C--:B------:R-:W-:Y:S02]  /*7c00*/  ISETP.GE.AND P3, PT, R11, R122.reuse, PT ;  /* 0x0000007a0b00720c */ /* 0x080fe40003f66270 */
[----:B------:R-:W-:Y:S02]  /*7c10*/  ISETP.GE.AND P5, PT, R3, R122, PT ;  /* 0x0000007a0300720c */ /* 0x000fe40003fa6270 */
[----:B------:R-:W-:-:S02]  /*7c20*/  FMNMX R121, R51, R26, !PT ;  /* 0x0000001a33797209 */ /* 0x000fc40007800000 */
[----:B------:R-:W-:Y:S02]  /*7c30*/  IADD3 R122, R12, 0x50, RZ ;  /* 0x000000500c7a7810 */ /* 0x000fe40007ffe0ff */
[----:B------:R-:W-:Y:S02]  /*7c40*/  FMNMX R19, R49, R24, !PT ;  /* 0x0000001831137209 */ /* 0x000fe40007800000 */
[----:B------:R-:W-:Y:S02]  /*7c50*/  FSEL R62, R62, -INF , P3 ;  /* 0xff8000003e3e7808 */ /* 0x000fe40001800000 */
[----:B------:R-:W-:Y:S02]  /*7c60*/  FSEL R61, R61, -INF , P6 ;  /* 0xff8000003d3d7808 */ /* 0x000fe40003000000 */
[----:B------:R-:W-:Y:S02]  /*7c70*/  FSEL R60, R60, -INF , P5 ;  /* 0xff8000003c3c7808 */ /* 0x000fe40002800000 */
[----:B------:R-:W-:-:S02]  /*7c80*/  ISETP.GE.AND P3, PT, R3, R18, PT ;  /* 0x000000120300720c */ /* 0x000fc40003f66270 */
[----:B------:R-:W-:Y:S01]  /*7c90*/  ISETP.GE.AND P6, PT, R11, R18, PT ;  /* 0x000000120b00720c */ /* 0x000fe20003fc6270 */
[----:B------:R-:W-:Y:S01]  /*7ca0*/  VIADD R18, R12, 0x58 ;  /* 0x000000580c127836 */ /* 0x000fe20000000000 */
[----:B------:R-:W-:Y:S02]  /*7cb0*/  FMNMX R26, R54, R121, !PT ;  /* 0x00000079361a7209 */ /* 0x000fe40007800000 */
[----:B------:R-:W-:Y:S02]  /*7cc0*/  ISETP.GE.AND P5, PT, R3, R122, PT ;  /* 0x0000007a0300720c */ /* 0x000fe40003fa6270 */
[----:B------:R-:W-:Y:S02]  /*7cd0*/  FMNMX R24, R52, R19, !PT ;  /* 0x0000001334187209 */ /* 0x000fe40007800000 */
[----:B------:R-:W-:Y:S02]  /*7ce0*/  FMNMX R121, R55, R26, !PT ;  /* 0x0000001a37797209 */ /* 0x000fe40007800000 */
[----:B------:R-:W-:-:S02]  /*7cf0*/  FSEL R63, R63, -INF , P4 ;  /* 0xff8000003f3f7808 */ /* 0x000fc40002000000 */
[----:B------:R-:W-:Y:S02]  /*7d00*/  FSEL R64, R64, -INF , P5 ;  /* 0xff80000040407808 */ /* 0x000fe40002800000 */
[----:B------:R-:W-:Y:S02]  /*7d10*/  ISETP.GE.AND P2, PT, R11, R122, PT ;  /* 0x0000007a0b00720c */ /* 0x000fe40003f46270 */
[-C--:B------:R-:W-:Y:S02]  /*7d20*/  ISETP.GE.AND P4, PT, R3, R18.reuse, PT ;  /* 0x000000120300720c */ /* 0x080fe40003f86270 */
[----:B------:R-:W-:Y:S02]  /*7d30*/  ISETP.GE.AND P5, PT, R11, R18, PT ;  /* 0x000000120b00720c */ /* 0x000fe40003fa6270 */
[----:B------:R-:W-:Y:S02]  /*7d40*/  FMNMX R19, R53, R24, !PT ;  /* 0x0000001835137209 */ /* 0x000fe40007800000 */
[----:B------:R-:W-:-:S02]  /*7d50*/  IADD3 R18, R12, 0x59, RZ ;  /* 0x000000590c127810 */ /* 0x000fc40007ffe0ff */
[----:B------:R-:W-:Y:S02]  /*7d60*/  FMNMX R26, R58, R121, !PT ;  /* 0x000000793a1a7209 */ /* 0x000fe40007800000 */
[----:B------:R-:W-:Y:S02]  /*7d70*/  FSEL R66, R66, -INF , P2 ;  /* 0xff80000042427808 */ /* 0x000fe40001000000 */
[----:B------:R-:W-:Y:S02]  /*7d80*/  FSEL R65, R65, -INF , P3 ;  /* 0xff80000041417808 */ /* 0x000fe40001800000 */
[----:B------:R-:W-:Y:S02]  /*7d90*/  FMNMX R24, R56, R19, !PT ;  /* 0x0000001338187209 */ /* 0x000fe40007800000 */
[-C--:B------:R-:W-:Y:S02]  /*7da0*/  ISETP.GE.AND P2, PT, R3, R18.reuse, PT ;  /* 0x000000120300720c */ /* 0x080fe40003f46270 */
[----:B------:R-:W-:Y:S01]  /*7db0*/  ISETP.GE.AND P3, PT, R11, R18, PT ;  /* 0x000000120b00720c */ /* 0x000fe20003f66270 */
[----:B------:R-:W-:Y:S01]  /*7dc0*/  VIADD R18, R12, 0x60 ;  /* 0x000000600c127836 */ /* 0x000fe20000000000 */
[----:B------:R-:W-:-:S02]  /*7dd0*/  FMNMX R121, R59, R26, !PT ;  /* 0x0000001a3b797209 */ /* 0x000fc40007800000 */
        /* <DEDUP_REMOVED lines=13> */
[----:B------:R-:W-:-:S02]  /*7eb0*/  ISETP.GE.AND P2, PT, R11, R18, PT ;  /* 0x000000120b00720c */ /* 0x000fc40003f46270 */
[----:B------:R-:W-:Y:S02]  /*7ec0*/  IADD3 R18, R12, 0x68, RZ ;  /* 0x000000680c127810 */ /* 0x000fe40007ffe0ff */
        /* <DEDUP_REMOVED lines=8> */
[----:B------:R-:W-:Y:S02]  /*7f50*/  FMNMX R19, R65, R24, !PT ;  /* 0x0000001841137209 */ /* 0x000fe40007800000 */
[----:B------:R-:W-:Y:S02]  /*7f60*/  FMNMX R26, R70, R121, !PT ;  /* 0x00000079461a7209 */ /* 0x000fe40007800000 */
[----:B------:R-:W-:Y:S02]  /*7f70*/  FSEL R74, R74, -INF , P4 ;  /* 0xff8000004a4a7808 */ /* 0x000fe40002000000 */
[----:B------:R-:W-:-:S02]  /*7f80*/  FSEL R73, R73, -INF , P5 ;  /* 0xff80000049497808 */ /* 0x000fc40002800000 */
[-C--:B------:R-:W-:Y:S02]  /*7f90*/  ISETP.GE.AND P4, PT, R3, R18.reuse, PT ;  /* 0x000000120300720c */ /* 0x080fe40003f86270 */
[----:B------:R-:W-:Y:S01]  /*7fa0*/  ISETP.GE.AND P5, PT, R11, R18, PT ;  /* 0x000000120b00720c */ /* 0x000fe20003fa6270 */
[----:B------:R-:W-:Y:S01]  /*7fb0*/  VIADD R18, R12, 0x70 ;  /* 0x000000700c127836 */ /* 0x000fe20000000000 */
[----:B------:R-:W-:Y:S02]  /*7fc0*/  FMNMX R24, R68, R19, !PT ;  /* 0x0000001344187209 */ /* 0x000fe40007800000 */
[----:B------:R-:W-:Y:S02]  /*7fd0*/  FMNMX R121, R71, R26, !PT ;  /* 0x0000001a47797209 */ /* 0x000fe40007800000 */
[----:B------:R-:W-:Y:S02]  /*7fe0*/  FMNMX R19, R69, R24, !PT ;  /* 0x0000001845137209 */ /* 0x000fe40007800000 */
[----:B------:R-:W-:-:S02]  /*7ff0*/  FSEL R75, R75, -INF , P2 ;  /* 0xff8000004b4b7808 */ /* 0x000fc40001000000 */
[----:B------:R-:W-:Y:S02]  /*8000*/  FSEL R76, R76, -INF , P3 ;  /* 0xff8000004c4c7808 */ /* 0x000fe40001800000 */
[-C--:B------:R-:W-:Y:S02]  /*8010*/  ISETP.GE.AND P2, PT, R3, R18.reuse, PT ;  /* 0x000000120300720c */ /* 0x080fe40003f46270 */
[----:B------:R-:W-:Y:S02]  /*8020*/  ISETP.GE.AND P3, PT, R11, R18, PT ;  /* 0x000000120b00720c */ /* 0x000fe40003f66270 */
[----:B------:R-:W-:Y:S02]  /*8030*/  FMNMX R26, R74, R121, !PT ;  /* 0x000000794a1a7209 */ /* 0x000fe40007800000 */
[----:B------:R-:W-:Y:S02]  /*8040*/  IADD3 R18, R12, 0x71, RZ ;  /* 0x000000710c127810 */ /* 0x000fe40007ffe0ff */
[----:B------:R-:W-:-:S02]  /*8050*/  FMNMX R24, R72, R19, !PT ;  /* 0x0000001348187209 */ /* 0x000fc40007800000 */
[----:B------:R-:W-:Y:S02]  /*8060*/  FSEL R78, R78, -INF , P6 ;  /* 0xff8000004e4e7808 */ /* 0x000fe40003000000 */
[----:B------:R-:W-:Y:S02]  /*8070*/  FSEL R77, R77, -INF , P4 ;  /* 0xff8000004d4d7808 */ /* 0x000fe40002000000 */
[----:B------:R-:W-:Y:S02]  /*8080*/  FMNMX R121, R75, R26, !PT ;  /* 0x0000001a4b797209 */ /* 0x000fe40007800000 */
[-C--:B------:R-:W-:Y:S02]  /*8090*/  ISETP.GE.AND P6, PT, R3, R18.reuse, PT ;  /* 0x000000120300720c */ /* 0x080fe40003fc6270 */
[----:B------:R-:W-:Y:S01]  /*80a0*/  ISETP.GE.AND P4, PT, R11, R18, PT ;  /* 0x000000120b00720c */ /* 0x000fe20003f86270 */
[----:B------:R-:W-:Y:S01]  /*80b0*/  VIADD R18, R12, 0x78 ;  /* 0x000000780c127836 */ /* 0x000fe20000000000 */
[----:B------:R-:W-:-:S02]  /*80c0*/  FMNMX R19, R73, R24, !PT ;  /* 0x0000001849137209 */ /* 0x000fc40007800000 */
[----:B------:R-:W-:Y:S02]  /*80d0*/  FSEL R79, R79, -INF , P5 ;  /* 0xff8000004f4f7808 */ /* 0x000fe40002800000 */
[----:B------:R-:W-:Y:S02]  /*80e0*/  FMNMX R26, R78, R121, !PT ;  /* 0x000000794e1a7209 */ /* 0x000fe40007800000 */
[----:B------:R-:W-:Y:S02]  /*80f0*/  FSEL R80, R80, -INF , P2 ;  /* 0xff80000050507808 */ /* 0x000fe40001000000 */
[----:B------:R-:W-:Y:S02]  /*8100*/  FMNMX R24, R76, R19, !PT ;  /* 0x000000134c187209 */ /* 0x000fe40007800000 */
[-C--:B------:R-:W-:Y:S02]  /*8110*/  ISETP.GE.AND P5, PT, R3, R18.reuse, PT ;  /* 0x000000120300720c */ /* 0x080fe40003fa6270 */
[----:B------:R-:W-:Y:S01]  /*8120*/  ISETP.GE.AND P2, PT, R11, R18, PT ;  /* 0x000000120b00720c */ /* 0x000fe20003f46270 */
[----:B------:R-:W-:Y:S01]  /*8130*/  VIADD R18, R12, 0x79 ;  /* 0x000000790c127836 */ /* 0x000fe20000000000 */
[----:B------:R-:W-:-:S02]  /*8140*/  FSEL R82, R82, -INF , P3 ;  /* 0xff80000052527808 */ /* 0x000fc40001800000 */
[----:B------:R-:W-:Y:S02]  /*8150*/  FMNMX R121, R79, R26, !PT ;  /* 0x0000001a4f797209 */ /* 0x000fe40007800000 */
[----:B------:R-:W-:Y:S02]  /*8160*/  FMNMX R19, R77, R24, !PT ;  /* 0x000000184d137209 */ /* 0x000fe40007800000 */
[----:B------:R-:W-:Y:S02]  /*8170*/  FSEL R81, R81, -INF , P6 ;  /* 0xff80000051517808 */ /* 0x000fe40003000000 */
[----:B------:R-:W-:Y:S02]  /*8180*/  FSEL R83, R83, -INF , P4 ;  /* 0xff80000053537808 */ /* 0x000fe40002000000 */
[----:B------:R-:W-:Y:S02]  /*8190*/  FMNMX R24, R82, R121, !PT ;  /* 0x0000007952187209 */ /* 0x000fe40007800000 */
[----:B------:R-:W-:-:S02]  /*81a0*/  ISETP.GE.AND P3, PT, R3, R18, PT ;  /* 0x000000120300720c */ /* 0x000fc40003f66270 */
[----:B------:R-:W-:Y:S02]  /*81b0*/  ISETP.GE.AND P6, PT, R11, R18, PT ;  /* 0x000000120b00720c */ /* 0x000fe40003fc6270 */
[----:B------:R-:W-:Y:S02]  /*81c0*/  FMNMX R18, R80, R19, !PT ;  /* 0x0000001350127209 */ /* 0x000fe40007800000 */
[----:B------:R-:W-:Y:S02]  /*81d0*/  FSEL R86, R86, -INF , P2 ;  /* 0xff80000056567808 */ /* 0x000fe40001000000 */
[----:B------:R-:W-:Y:S02]  /*81e0*/  FMNMX R121, R83, R24, !PT ;  /* 0x0000001853797209 */ /* 0x000fe40007800000 */
[----:B------:R-:W-:Y:S02]  /*81f0*/  FSEL R84, R84, -INF , P5 ;  /* 0xff80000054547808 */ /* 0x000fe40002800000 */
[----:B------:R-:W-:-:S02]  /*8200*/  FMNMX R19, R81, R18, !PT ;  /* 0x0000001251137209 */ /* 0x000fc40007800000 */
[----:B------:R-:W-:Y:S02]  /*8210*/  FSEL R87, R87, -INF , P6 ;  /* 0xff80000057577808 */ /* 0x000fe40003000000 */
[----:B------:R-:W-:Y:S02]  /*8220*/  FMNMX R26, R86, R121, !PT ;  /* 0x00000079561a7209 */ /* 0x000fe40007800000 */
[----:B------:R-:W-:Y:S02]  /*8230*/  FSEL R85, R85, -INF , P3 ;  /* 0xff80000055557808 */ /* 0x000fe40001800000 */
[----:B------:R-:W-:Y:S02]  /*8240*/  FMNMX R18, R84, R19, !PT ;  /* 0x0000001354127209 */ /* 0x000fe40007800000 */
[----:B------:R-:W-:Y:S02]  /*8250*/  FMNMX R26, R87, R26, !PT ;  /* 0x0000001a571a7209 */ /* 0x000fe40007800000 */
[----:B------:R-:W-:-:S02]  /*8260*/  FMNMX R24, R85, R18, !PT ;  /* 0x0000001255187209 */ /* 0x000fc40007800000 */
[----:B------:R-:W-:Y:S01]  /*8270*/  IADD3 R17, R17, 0x1, RZ ;  /* 0x0000000111117810 */ /* 0x000fe20007ffe0ff */
[----:B------:R-:W1:Y:S04]  /*8280*/  SHFL.BFLY PT, R125, R26, 0x1, 0x1f ;  /* 0x0c201f001a7d7f89 */ /* 0x000e6800000e0000 */
[----:B------:R-:W2:Y:S01]  /*8290*/  SHFL.BFLY PT, R19, R24, 0x1, 0x1f ;  /* 0x0c201f0018137f89 */ /* 0x000ea200000e0000 */
[----:B-1----:R-:W-:Y:S02]  /*82a0*/  FMNMX R125, R26, R125, !PT ;  /* 0x0000007d1a7d7209 */ /* 0x002fe40007800000 */
[----:B--2---:R-:W-:-:S03]  /*82b0*/  FMNMX R121, R24, R19, !PT ;  /* 0x0000001318797209 */ /* 0x004fc60007800000 */
[----:B------:R-:W1:Y:S04]  /*82c0*/  SHFL.BFLY PT, R122, R125, 0x2, 0x1f ;  /* 0x0c401f007d7a7f89 */ /* 0x000e6800000e0000 */
[----:B------:R-:W2:Y:S01]  /*82d0*/  SHFL.BFLY PT, R18, R121, 0x2, 0x1f ;  /* 0x0c401f0079127f89 */ /* 0x000ea200000e0000 */
[----:B-1----:R-:W-:Y:S02]  /*82e0*/  FMNMX R19, R125, R122, !PT ;  /* 0x0000007a7d137209 */ /* 0x002fe40007800000 */
[----:B--2---:R-:W-:Y:S02]  /*82f0*/  FMNMX R18, R121, R18, !PT ;  /* 0x0000001279127209 */ /* 0x004fe40007800000 */
[----:B------:R-:W-:Y:S02]  /*8300*/  FSETP.NEU.AND P3, PT, R19, -INF , PT ;  /* 0xff8000001300780b */ /* 0x000fe40003f6d000 */
[----:B------:R-:W-:-:S02]  /*8310*/  FSETP.NEU.AND P2, PT, R18, -INF , PT ;  /* 0xff8000001200780b */ /* 0x000fc40003f4d000 */
[----:B------:R-:W-:Y:S02]  /*8320*/  FSEL R124, R19, RZ, P3 ;  /* 0x000000ff137c7208 */ /* 0x000fe40001800000 */
[----:B------:R-:W-:Y:S02]  /*8330*/  FSEL R122, R18, RZ, P2 ;  /* 0x000000ff127a7208 */ /* 0x000fe40001000000 */
[C---:B------:R-:W-:Y:S01]  /*8340*/  ISETP.NE.AND P2, PT, R17.reuse, 0x4, PT ;  /* 0x000000041100780c */ /* 0x040fe20003f45270 */
[----:B------:R-:W-:Y:S02]  /*8350*/  FADD R21, -R124, R21 ;  /* 0x000000157c157221 */ /* 0x000fe40000000100 */
[----:B------:R-:W-:Y:S01]  /*8360*/  FADD R22, -R122, R22 ;  /* 0x000000167a167221 */ /* 0x000fe20000000100 */
[----:B------:R-:W-:Y:S01]  /*8370*/  SEL R17, R17, RZ, P2 ;  /* 0x000000ff11117207 */ /* 0x000fe20001000000 */
[----:B------:R-:W-:Y:S01]  /*8380*/  FMUL R128, R21, UR6 ;  /* 0x0000000615807c20 */ /* 0x000fe20008400000 */
[----:B------:R-:W-:-:S02]  /*8390*/  IMAD R21, R7, 0x8, R14 ;  /* 0x0000000807157824 */ /* 0x000fc400078e020e */
[----:B------:R-:W-:Y:S01]  /*83a0*/  FMUL R22, R22, UR6 ;  /* 0x0000000616167c20 */ /* 0x000fe20008400000 */
[----:B------:R-:W-:Y:S01]  /*83b0*/  VIADD R7, R7, 0x1 ;  /* 0x0000000107077836 */ /* 0x000fe20000000000 */
[----:B------:R-:W-:-:S03]  /*83c0*/  FSETP.GEU.AND P4, PT, R128, -126, PT ;  /* 0xc2fc00008000780b */ /* 0x000fc60003f8e000 */
[----:B------:R-:W-:Y:S02]  /*83d0*/  FSETP.GEU.AND P3, PT, R22, -126, PT ;  /* 0xc2fc00001600780b */ /* 0x000fe40003f6e000 */
[----:B------:R-:W-:Y:S02]  /*83e0*/  PRMT R24, RZ, 0x654, R21 ;  /* 0x00000654ff187816 */ /* 0x000fe40000000015 */
[----:B------:R-:W-:Y:S02]  /*83f0*/  SEL R21, RZ, 0x1, P2 ;  /* 0x00000001ff157807 */ /* 0x000fe40001000000 */
[----:B------:R1:W-:Y:S01]  /*8400*/  SYNCS.ARRIVE.TRANS64.RED.A1T0 RZ, [R24+URZ], RZ ;  /* 0x000000ff18ff79a7 */ /* 0x0003e2000810043f */
[----:B------:R-:W-:Y:S02]  /*8410*/  ISETP.NE.AND P2, PT, R7, 0x4, PT ;  /* 0x000000040700780c */ /* 0x000fe40003f45270 */
[----:B------:R-:W-:Y:S01]  /*8420*/  LOP3.LUT R4, R4, R21, RZ, 0x3c, !PT ;  /* 0x0000001504047212 */ /* 0x000fe200078e3cff */
[----:B------:R-:W-:-:S03]  /*8430*/  @!P4 FMUL R128, R128, 0.5 ;  /* 0x3f0000008080c820 */ /* 0x000fc60000400000 */
[----:B------:R-:W-:Y:S01]  /*8440*/  @!P3 FMUL R22, R22, 0.5 ;  /* 0x3f0000001616b820 */ /* 0x000fe20000400000 */
[----:B------:R-:W-:-:S03]  /*8450*/  SHF.L.U32 R21, R4, 0x1f, RZ ;  /* 0x0000001f04157819 */ /* 0x000fc600000006ff */
[----:B------:R2:W3:Y:S08]  /*8460*/  MUFU.EX2 R126, R22 ;  /* 0x00000016007e7308 */ /* 0x0004f00000000800 */
[----:B------:R-:W4:Y:S01]  /*8470*/  MUFU.EX2 R128, R128 ;  /* 0x0000008000807308 */ /* 0x000f220000000800 */
[----:B--2---:R-:W-:Y:S01]  /*8480*/  LEA R22, R17, R2, 0x3 ;  /* 0x0000000211167211 */ /* 0x004fe200078e18ff */
[----:B---3--:R-:W-:-:S04]  /*8490*/  @!P3 FMUL R126, R126, R126 ;  /* 0x0000007e7e7eb220 */ /* 0x008fc80000400000 */
[-C--:B------:R-:W-:Y:S01]  /*84a0*/  FMUL R88, R88, R126.reuse ;  /* 0x0000007e58587220 */ /* 0x080fe20000400000 */
[-C--:B------:R-:W-:Y:S01]  /*84b0*/  FMUL R89, R89, R126.reuse ;  /* 0x0000007e59597220 */ /* 0x080fe20000400000 */
[-C--:B------:R-:W-:Y:S01]  /*84c0*/  FMUL R92, R92, R126.reuse ;  /* 0x0000007e5c5c7220 */ /* 0x080fe20000400000 */
[----:B------:R-:W-:Y:S01]  /*84d0*/  FMUL R93, R93, R126 ;  /* 0x0000007e5d5d7220 */ /* 0x000fe20000400000 */
[----:B----4-:R-:W-:Y:S01]  /*84e0*/  @!P4 FMUL R128, R128, R128 ;  /* 0x000000808080c220 */ /* 0x010fe20000400000 */
        /* <DEDUP_REMOVED lines=27> */
[----:B-1----:R-:W-:-:S07]  /*86a0*/  FMUL R119, R119, R128 ;  /* 0x0000008077777220 */ /* 0x002fce0000400000 */
.L_x_45:
[----:B-1----:R1:W2:Y:S02]  /*86b0*/  SYNCS.PHASECHK.TRANS64.TRYWAIT P3, [R22+URZ+0x12000], R21 ;  /* 0x01200015160075a7 */ /* 0x0022a4000806017f */
[----:B--2---:R-:W-:Y:S05]  /*86c0*/  @!P3 NANOSLEEP.SYNCS 0x989680 ;  /* 0x009896800000b95d */ /* 0x004fea0003900000 */
[----:B------:R-:W2:Y:S02]  /*86d0*/  @!P3 SYNCS.PHASECHK.TRANS64 P3, [R22+URZ+0x12000], R21 ;  /* 0x012000151600b5a7 */ /* 0x000ea4000806007f */
[----:B--2---:R-:W-:Y:S05]  /*86e0*/  @!P3 BRA `(.L_x_45) ;  /* 0xfffffffc00f0b947 */ /* 0x004fea000383ffff */
[----:B------:R-:W-:Y:S05]  /*86f0*/  BSYNC B0 ;  /* 0x0000000000007941 */ /* 0x000fea0003800000 */
.L_x_44:
[----:B-1----:R-:W1:Y:S01]  /*8700*/  LDC R21, c[0x0][0x604] ;  /* 0x00018100ff157b82 */ /* 0x002e620000000800 */
[----:B------:R-:W-:Y:S05]  /*8710*/  WARPSYNC.ALL ;  /* 0x0000000000007948 */ /* 0x000fea0003800000 */
[-C--:B-1----:R-:W-:Y:S01]  /*8720*/  FMUL R122, R122, R21.reuse ;  /* 0x000000157a7a7220 */ /* 0x082fe20000400000 */
[----:B------:R-:W-:-:S03]  /*8730*/  FMUL R124, R124, R21 ;  /* 0x000000157c7c7220 */ /* 0x000fc60000400000 */
[-CC-:B------:R-:W-:Y:S01]  /*8740*/  FFMA R23, R23, R21.reuse, -R122.reuse ;  /* 0x0000001517177223 */ /* 0x180fe2000000087a */
[-C--:B------:R-:W-:Y:S01]  /*8750*/  FFMA R25, R25, R21.reuse, -R122 ;  /* 0x0000001519197223 */ /* 0x080fe2000000087a */
[-CC-:B------:R-:W-:Y:S01]  /*8760*/  FFMA R22, R123, R21.reuse, -R124.reuse ;  /* 0x000000157b167223 */ /* 0x180fe2000000087c */
[-C--:B------:R-:W-:Y:S01]  /*8770*/  FFMA R27, R27, R21.reuse, -R124 ;  /* 0x000000151b1b7223 */ /* 0x080fe2000000087c */
[-CC-:B------:R-:W-:Y:S01]  /*8780*/  FFMA R28, R28, R21.reuse, -R122.reuse ;  /* 0x000000151c1c7223 */ /* 0x180fe2000000087a */
[----:B------:R-:W-:Y:S01]  /*8790*/  FSETP.GEU.AND P5, PT, R23, -126, PT ;  /* 0xc2fc00001700780b */ /* 0x000fe20003fae000 */
[-C--:B------:R-:W-:Y:S01]  /*87a0*/  FFMA R29, R29, R21.reuse, -R122 ;  /* 0x000000151d1d7223 */ /* 0x080fe2000000087a */
[----:B------:R-:W-:Y:S01]  /*87b0*/  FSETP.GEU.AND P6, PT, R25, -126, PT ;  /* 0xc2fc00001900780b */ /* 0x000fe20003fce000 */
[-CC-:B------:R-:W-:Y:S01]  /*87c0*/  FFMA R30, R30, R21.reuse, -R124.reuse ;  /* 0x000000151e1e7223 */ /* 0x180fe2000000087c */
[----:B------:R-:W-:Y:S01]  /*87d0*/  FSETP.GEU.AND P3, PT, R22, -126, PT ;  /* 0xc2fc00001600780b */ /* 0x000fe20003f6e000 */
[-C--:B------:R-:W-:Y:S01]  /*87e0*/  FFMA R31, R31, R21.reuse, -R124 ;  /* 0x000000151f1f7223 */ /* 0x080fe2000000087c */
[----:B------:R-:W-:Y:S01]  /*87f0*/  FSETP.GEU.AND P4, PT, R27, -126, PT ;  /* 0xc2fc00001b00780b */ /* 0x000fe20003f8e000 */
[-CC-:B------:R-:W-:Y:S01]  /*8800*/  FFMA R32, R32, R21.reuse, -R122.reuse ;  /* 0x0000001520207223 */ /* 0x180fe2000000087a */
[-C--:B------:R-:W-:Y:S01]  /*8810*/  FFMA R33, R33, R21.reuse, -R122 ;  /* 0x0000001521217223 */ /* 0x080fe2000000087a */
[-CC-:B------:R-:W-:Y:S01]  /*8820*/  FFMA R34, R34, R21.reuse, -R124.reuse ;  /* 0x0000001522227223 */ /* 0x180fe2000000087c */
[-C--:B------:R-:W-:Y:S01]  /*8830*/  FFMA R35, R35, R21.reuse, -R124 ;  /* 0x0000001523237223 */ /* 0x080fe2000000087c */
[-CC-:B------:R-:W-:Y:S01]  /*8840*/  FFMA R36, R36, R21.reuse, -R122.reuse ;  /* 0x0000001524247223 */ /* 0x180fe2000000087a */
[-C--:B------:R-:W-:Y:S01]  /*8850*/  FFMA R37, R37, R21.reuse, -R122 ;  /* 0x0000001525257223 */ /* 0x080fe2000000087a */
[----:B------:R-:W-:Y:S01]  /*8860*/  @!P5 FMUL R23, R23, 0.5 ;  /* 0x3f0000001717d820 */ /* 0x000fe20000400000 */
[-CC-:B------:R-:W-:Y:S01]  /*8870*/  FFMA R38, R38, R21.reuse, -R124.reuse ;  /* 0x0000001526267223 */ /* 0x180fe2000000087c */
[----:B------:R-:W-:Y:S01]  /*8880*/  @!P6 FMUL R25, R25, 0.5 ;  /* 0x3f0000001919e820 */ /* 0x000fe20000400000 */
[-C--:B------:R-:W-:Y:S01]  /*8890*/  FFMA R39, R39, R21.reuse, -R124 ;  /* 0x0000001527277223 */ /* 0x080fe2000000087c */
[----:B------:R-:W-:Y:S01]  /*88a0*/  @!P3 FMUL R22, R22, 0.5 ;  /* 0x3f0000001616b820 */ /* 0x000fe20000400000 */
[----:B------:R1:W2:Y:S01]  /*88b0*/  MUFU.EX2 R121, R23 ;  /* 0x0000001700797308 */ /* 0x0002a20000000800 */
[----:B------:R-:W-:Y:S01]  /*88c0*/  @!P4 FMUL R27, R27, 0.5 ;  /* 0x3f0000001b1bc820 */ /* 0x000fe20000400000 */
[-CC-:B------:R-:W-:Y:S01]  /*88d0*/  FFMA R40, R40, R21.reuse, -R122.reuse ;  /* 0x0000001528287223 */ /* 0x180fe2000000087a */
[-C--:B------:R-:W-:Y:S01]  /*88e0*/  FFMA R41, R41, R21.reuse, -R122 ;  /* 0x0000001529297223 */ /* 0x080fe2000000087a */
[-CC-:B------:R-:W-:Y:S01]  /*88f0*/  FFMA R42, R42, R21.reuse, -R124.reuse ;  /* 0x000000152a2a7223 */ /* 0x180fe2000000087c */
[-C--:B------:R-:W-:Y:S01]  /*8900*/  FFMA R43, R43, R21.reuse, -R124 ;  /* 0x000000152b2b7223 */ /* 0x080fe2000000087c */
[-CC-:B------:R-:W-:Y:S01]  /*8910*/  FFMA R44, R44, R21.reuse, -R122.reuse ;  /* 0x000000152c2c7223 */ /* 0x180fe2000000087a */
[----:B------:R-:W-:Y:S01]  /*8920*/  FFMA R45, R45, R21, -R122 ;  /* 0x000000152d2d7223 */ /* 0x000fe2000000087a */
[----:B------:R-:W3:Y:S01]  /*8930*/  MUFU.EX2 R130, R25 ;  /* 0x0000001900827308 */ /* 0x000ee20000000800 */
[----:B-1----:R-:W-:-:S02]  /*8940*/  IMAD.MOV.U32 R23, RZ, RZ, 0x40000040 ;  /* 0x40000040ff177424 */ /* 0x002fc400078e00ff */
[-CC-:B------:R-:W-:Y:S01]  /*8950*/  FFMA R46, R46, R21.reuse, -R124.reuse ;  /* 0x000000152e2e7223 */ /* 0x180fe2000000087c */
[-C--:B------:R-:W-:Y:S01]  /*8960*/  FFMA R47, R47, R21.reuse, -R124 ;  /* 0x000000152f2f7223 */ /* 0x080fe2000000087c */
[-C--:B------:R-:W-:Y:S01]  /*8970*/  FFMA R49, R49, R21.reuse, -R122 ;  /* 0x0000001531317223 */ /* 0x080fe2000000087a */
[-CC-:B------:R-:W-:Y:S01]  /*8980*/  FFMA R50, R50, R21.reuse, -R124.reuse ;  /* 0x0000001532327223 */ /* 0x180fe2000000087c */
[----:B------:R-:W-:Y:S01]  /*8990*/  R2UR UR7, R23 ;  /* 0x00000000170772ca */ /* 0x000fe200000e0000 */
[----:B------:R-:W-:Y:S01]  /*89a0*/  FFMA R51, R51, R21, -R124 ;  /* 0x0000001533337223 */ /* 0x000fe2000000087c */
[----:B------:R1:W4:Y:S01]  /*89b0*/  MUFU.EX2 R123, R22 ;  /* 0x00000016007b7308 */ /* 0x0003220000000800 */
[----:B--2---:R-:W-:Y:S01]  /*89c0*/  @!P5 FMUL R121, R121, R121 ;  /* 0x000000797979d220 */ /* 0x004fe20000400000 */
[----:B------:R-:W-:Y:S01]  /*89d0*/  FSETP.GEU.AND P5, PT, R28, -126, PT ;  /* 0xc2fc00001c00780b */ /* 0x000fe20003fae000 */
[-CC-:B------:R-:W-:Y:S01]  /*89e0*/  FFMA R60, R60, R21.reuse, -R122.reuse ;  /* 0x000000153c3c7223 */ /* 0x180fe2000000087a */
[-C--:B------:R-:W-:Y:S01]  /*89f0*/  FFMA R61, R61, R21.reuse, -R122 ;  /* 0x000000153d3d7223 */ /* 0x080fe2000000087a */
[-CC-:B------:R-:W-:Y:S01]  /*8a00*/  FFMA R62, R62, R21.reuse, -R124.reuse ;  /* 0x000000153e3e7223 */ /* 0x180fe2000000087c */
[-C--:B------:R-:W-:Y:S01]  /*8a10*/  FFMA R67, R67, R21.reuse, -R124 ;  /* 0x0000001543437223 */ /* 0x080fe2000000087c */
[-CC-:B------:R-:W-:Y:S01]  /*8a20*/  FFMA R68, R68, R21.reuse, -R122.reuse ;  /* 0x0000001544447223 */ /* 0x180fe2000000087a */
[----:B------:R-:W2:Y:S01]  /*8a30*/  MUFU.EX2 R132, R27 ;  /* 0x0000001b00847308 */ /* 0x000ea20000000800 */
[----:B---3--:R-:W-:Y:S01]  /*8a40*/  @!P6 FMUL R130, R130, R130 ;  /* 0x000000828282e220 */ /* 0x008fe20000400000 */
[----:B------:R-:W-:Y:S01]  /*8a50*/  FSETP.GEU.AND P6, PT, R29, -126, PT ;  /* 0xc2fc00001d00780b */ /* 0x000fe20003fce000 */
[-C--:B------:R-:W-:Y:S01]  /*8a60*/  FFMA R69, R69, R21.reuse, -R122 ;  /* 0x0000001545457223 */ /* 0x080fe2000000087a */
[----:B-1----:R-:W-:Y:S01]  /*8a70*/  LEA R22, R17, UR14, 0xa ;  /* 0x0000000e11167c11 */ /* 0x002fe2000f8e50ff */
[--C-:B------:R-:W-:Y:S01]  /*8a80*/  FFMA R70, R70, R21, -R124.reuse ;  /* 0x0000001546467223 */ /* 0x100fe2000000087c */
[----:B------:R-:W-:Y:S01]  /*8a90*/  F2FP.BF16.F32.PACK_AB R24, R130, R121 ;  /* 0x000000798218723e */ /* 0x000fe200000010ff */
[----:B------:R-:W-:Y:S01]  /*8aa0*/  @!P5 FMUL R28, R28, 0.5 ;  /* 0x3f0000001c1cd820 */ /* 0x000fe20000400000 */
[----:B------:R-:W-:Y:S01]  /*8ab0*/  R2UR UR6, R22 ;  /* 0x00000000160672ca */ /* 0x000fe200000e0000 */
[----:B----4-:R-:W-:Y:S01]  /*8ac0*/  @!P3 FMUL R123, R123, R123 ;  /* 0x0000007b7b7bb220 */ /* 0x010fe20000400000 */
[----:B------:R-:W-:Y:S01]  /*8ad0*/  FSETP.GEU.AND P3, PT, R30, -126, PT ;  /* 0xc2fc00001e00780b */ /* 0x000fe20003f6e000 */
[----:B------:R-:W1:Y:S01]  /*8ae0*/  MUFU.EX2 R125, R28 ;  /* 0x0000001c007d7308 */ /* 0x000e620000000800 */
[-C--:B------:R-:W-:Y:S01]  /*8af0*/  FFMA R75, R75, R21.reuse, -R124 ;  /* 0x000000154b4b7223 */ /* 0x080fe2000000087c */
[-CC-:B------:R-:W-:Y:S01]  /*8b00*/  FFMA R76, R76, R21.reuse, -R122.reuse ;  /* 0x000000154c4c7223 */ /* 0x180fe2000000087a */
[-C--:B------:R-:W-:Y:S01]  /*8b10*/  FFMA R77, R77, R21.reuse, -R122 ;  /* 0x000000154d4d7223 */ /* 0x080fe2000000087a */
[----:B------:R-:W-:Y:S01]  /*8b20*/  @!P6 FMUL R29, R29, 0.5 ;  /* 0x3f0000001d1de820 */ /* 0x000fe20000400000 */
[----:B------:R-:W-:Y:S01]  /*8b30*/  FFMA R78, R78, R21, -R124 ;  /* 0x000000154e4e7223 */ /* 0x000fe2000000087c */
[----:B--2---:R-:W-:Y:S01]  /*8b40*/  @!P4 FMUL R132, R132, R132 ;  /* 0x000000848484c220 */ /* 0x004fe20000400000 */
[----:B------:R-:W-:Y:S01]  /*8b50*/  FSETP.GEU.AND P4, PT, R31, -126, PT ;  /* 0xc2fc00001f00780b */ /* 0x000fe20003f8e000 */
[----:B------:R-:W2:Y:S01]  /*8b60*/  MUFU.EX2 R134, R29 ;  /* 0x0000001d00867308 */ /* 0x000ea20000000800 */
[----:B------:R-:W-:Y:S01]  /*8b70*/  FFMA R121, R126, R15, R121 ;  /* 0x0000000f7e797223 */ /* 0x000fe20000000079 */
[--C-:B------:R-:W-:Y:S01]  /*8b80*/  FFMA R80, R80, R21, -R122.reuse ;  /* 0x0000001550507223 */ /* 0x100fe2000000087a */
[----:B------:R-:W-:Y:S01]  /*8b90*/  F2FP.BF16.F32.PACK_AB R25, R132, R123 ;  /* 0x0000007b8419723e */ /* 0x000fe200000010ff */
[----:B------:R-:W-:Y:S01]  /*8ba0*/  @!P3 FMUL R30, R30, 0.5 ;  /* 0x3f0000001e1eb820 */ /* 0x000fe20000400000 */
[-C--:B------:R-:W-:Y:S01]  /*8bb0*/  FFMA R81, R81, R21.reuse, -R122 ;  /* 0x0000001551517223 */ /* 0x080fe2000000087a */
[-CC-:B------:R-:W-:Y:S01]  /*8bc0*/  FFMA R82, R82, R21.reuse, -R124.reuse ;  /* 0x0000001552527223 */ /* 0x180fe2000000087c */
[----:B------:R-:W-:Y:S01]  /*8bd0*/  FFMA R83, R83, R21, -R124 ;  /* 0x0000001553537223 */ /* 0x000fe2000000087c */
[----:B------:R-:W3:Y:S01]  /*8be0*/  MUFU.EX2 R136, R30 ;  /* 0x0000001e00887308 */ /* 0x000ee20000000800 */
[----:B-1----:R-:W-:Y:S01]  /*8bf0*/  @!P5 FMUL R125, R125, R125 ;  /* 0x0000007d7d7dd220 */ /* 0x002fe20000400000 */
[----:B------:R-:W-:Y:S01]  /*8c00*/  FSETP.GEU.AND P5, PT, R32, -126, PT ;  /* 0xc2fc00002000780b */ /* 0x000fe20003fae000 */
[----:B------:R-:W-:Y:S01]  /*8c10*/  FFMA R13, R128, R13, R123 ;  /* 0x0000000d800d7223 */ /* 0x000fe2000000007b */
[----:B------:R-:W-:Y:S01]  /*8c20*/  @!P4 FMUL R31, R31, 0.5 ;  /* 0x3f0000001f1fc820 */ /* 0x000fe20000400000 */
[----:B------:R-:W-:Y:S01]  /*8c30*/  FADD R130, R121, R130 ;  /* 0x0000008279827221 */ /* 0x000fe20000000000 */
[-C--:B------:R-:W-:Y:S01]  /*8c40*/  FFMA R84, R84, R21.reuse, -R122 ;  /* 0x0000001554547223 */ /* 0x080fe2000000087a */
[----:B------:R-:W-:Y:S01]  /*8c50*/  FADD R13, R13, R132 ;  /* 0x000000840d0d7221 */ /* 0x000fe20000000000 */
[----:B------:R-:W1:Y:S01]  /*8c60*/  MUFU.EX2 R131, R31 ;  /* 0x0000001f00837308 */ /* 0x000e620000000800 */
[----:B--2---:R-:W-:Y:S01]  /*8c70*/  @!P6 FMUL R134, R134, R134 ;  /* 0x000000868686e220 */ /* 0x004fe20000400000 */
[----:B------:R-:W-:Y:S01]  /*8c80*/  FSETP.GEU.AND P6, PT, R33, -126, PT ;  /* 0xc2fc00002100780b */ /* 0x000fe20003fce000 */
[-C--:B------:R-:W-:Y:S01]  /*8c90*/  FFMA R85, R85, R21.reuse, -R122 ;  /* 0x0000001555557223 */ /* 0x080fe2000000087a */
[----:B------:R-:W-:-:S02]  /*8ca0*/  FFMA R86, R86, R21, -R124 ;  /* 0x0000001556567223 */ /* 0x000fc4000000087c */
[----:B------:R-:W-:Y:S01]  /*8cb0*/  F2FP.BF16.F32.PACK_AB R26, R134, R125 ;  /* 0x0000007d861a723e */ /* 0x000fe200000010ff */
[----:B------:R-:W-:Y:S01]  /*8cc0*/  @!P5 FMUL R32, R32, 0.5 ;  /* 0x3f0000002020d820 */ /* 0x000fe20000400000 */
[----:B------:R-:W-:Y:S01]  /*8cd0*/  FADD R125, R130, R125 ;  /* 0x0000007d827d7221 */ /* 0x000fe20000000000 */
[----:B---3--:R-:W-:Y:S01]  /*8ce0*/  @!P3 FMUL R136, R136, R136 ;  /* 0x000000888888b220 */ /* 0x008fe20000400000 */
[----:B------:R-:W-:Y:S01]  /*8cf0*/  FSETP.GEU.AND P3, PT, R34, -126, PT ;  /* 0xc2fc00002200780b */ /* 0x000fe20003f6e000 */
[----:B------:R-:W2:Y:S01]  /*8d00*/  MUFU.EX2 R138, R32 ;  /* 0x00000020008a7308 */ /* 0x000ea20000000800 */
[----:B------:R-:W-:-:S03]  /*8d10*/  FADD R125, R125, R134 ;  /* 0x000000867d7d7221 */ /* 0x000fc60000000000 */
[----:B------:R-:W-:Y:S01]  /*8d20*/  @!P6 FMUL R33, R33, 0.5 ;  /* 0x3f0000002121e820 */ /* 0x000fe20000400000 */
[----:B-1----:R-:W-:Y:S01]  /*8d30*/  @!P4 FMUL R131, R131, R131 ;  /* 0x000000838383c220 */ /* 0x002fe20000400000 */
[----:B------:R-:W-:Y:S02]  /*8d40*/  FSETP.GEU.AND P4, PT, R35, -126, PT ;  /* 0xc2fc00002300780b */ /* 0x000fe40003f8e000 */
[----:B------:R-:W1:Y:S02]  /*8d50*/  MUFU.EX2 R127, R33 ;  /* 0x00000021007f7308 */ /* 0x000e640000000800 */
[----:B------:R-:W-:Y:S02]  /*8d60*/  F2FP.BF16.F32.PACK_AB R27, R131, R136 ;  /* 0x00000088831b723e */ /* 0x000fe400000010ff */
[----:B------:R-:W-:Y:S01]  /*8d70*/  @!P3 FMUL R34, R34, 0.5 ;  /* 0x3f0000002222b820 */ /* 0x000fe20000400000 */
[----:B------:R-:W-:Y:S01]  /*8d80*/  FADD R136, R13, R136 ;  /* 0x000000880d887221 */ /* 0x000fe20000000000 */
[----:B------:R-:W-:-:S02]  /*8d90*/  WARPGROUP.ARRIVE ;  /* 0x00000000000079c5 */ /* 0x000fc40000000000 */
[----:B------:R-:W3:Y:S01]  /*8da0*/  MUFU.EX2 R140, R34 ;  /* 0x00000022008c7308 */ /* 0x000ee20000000800 */
[----:B--2---:R-:W-:Y:S01]  /*8db0*/  @!P5 FMUL R138, R138, R138 ;  /* 0x0000008a8a8ad220 */ /* 0x004fe20000400000 */
[----:B------:R-:W-:Y:S01]  /*8dc0*/  FSETP.GEU.AND P5, PT, R36, -126, PT ;  /* 0xc2fc00002400780b */ /* 0x000fe20003fae000 */
[----:B------:R-:W-:Y:S01]  /*8dd0*/  FADD R131, R136, R131 ;  /* 0x0000008388837221 */ /* 0x000fe20000000000 */
[----:B------:R-:W-:Y:S01]  /*8de0*/  @!P4 FMUL R35, R35, 0.5 ;  /* 0x3f0000002323c820 */ /* 0x000fe20000400000 */
[----:B------:R-:W-:Y:S03]  /*8df0*/  HGMMA.64x64x16.F32.BF16 R88, R24, gdesc[UR4].tnspB, R88, gsb0 ;  /* 0x40e0000418587df0 */ /* 0x000fe60008001858 */
[----:B------:R-:W2:Y:S01]  /*8e00*/  MUFU.EX2 R129, R35 ;  /* 0x0000002300817308 */ /* 0x000ea20000000800 */
[----:B-1----:R-:W-:Y:S01]  /*8e10*/  @!P6 FMUL R127, R127, R127 ;  /* 0x0000007f7f7fe220 */ /* 0x002fe20000400000 */
[----:B------:R-:W-:-:S04]  /*8e20*/  FSETP.GEU.AND P6, PT, R37, -126, PT ;  /* 0xc2fc00002500780b */ /* 0x000fc80003fce000 */
[----:B------:R-:W-:Y:S01]  /*8e30*/  F2FP.BF16.F32.PACK_AB R28, R127, R138 ;  /* 0x0000008a7f1c723e */ /* 0x000fe200000010ff */
[----:B------:R-:W-:Y:S01]  /*8e40*/  @!P5 FMUL R36, R36, 0.5 ;  /* 0x3f0000002424d820 */ /* 0x000fe20000400000 */
[----:B------:R-:W-:Y:S01]  /*8e50*/  FADD R138, R125, R138 ;  /* 0x0000008a7d8a7221 */ /* 0x000fe20000000000 */
[----:B---3--:R-:W-:Y:S01]  /*8e60*/  @!P3 FMUL R140, R140, R140 ;  /* 0x0000008c8c8cb220 */ /* 0x008fe20000400000 */
[----:B------:R-:W-:Y:S01]  /*8e70*/  FSETP.GEU.AND P3, PT, R38, -126, PT ;  /* 0xc2fc00002600780b */ /* 0x000fe20003f6e000 */
[----:B------:R1:W3:Y:S01]  /*8e80*/  MUFU.EX2 R23, R36 ;  /* 0x0000002400177308 */ /* 0x0002e20000000800 */
[----:B------:R-:W-:-:S03]  /*8e90*/  FADD R138, R138, R127 ;  /* 0x0000007f8a8a7221 */ /* 0x000fc60000000000 */
[----:B------:R-:W-:Y:S01]  /*8ea0*/  @!P6 FMUL R37, R37, 0.5 ;  /* 0x3f0000002525e820 */ /* 0x000fe20000400000 */
[----:B--2---:R-:W-:Y:S01]  /*8eb0*/  @!P4 FMUL R129, R129, R129 ;  /* 0x000000818181c220 */ /* 0x004fe20000400000 */
[----:B------:R-:W-:Y:S01]  /*8ec0*/  FSETP.GEU.AND P4, PT, R39, -126, PT ;  /* 0xc2fc00002700780b */ /* 0x000fe20003f8e000 */
[----:B-1----:R-:W-:-:S03]  /*8ed0*/  FFMA R36, R52, R21, -R122 ;  /* 0x0000001534247223 */ /* 0x002fc6000000087a */
[----:B------:R-:W-:Y:S02]  /*8ee0*/  F2FP.BF16.F32.PACK_AB R29, R129, R140 ;  /* 0x0000008c811d723e */ /* 0x000fe400000010ff */
[----:B------:R-:W-:Y:S01]  /*8ef0*/  @!P3 FMUL R38, R38, 0.5 ;  /* 0x3f0000002626b820 */ /* 0x000fe20000400000 */
[----:B------:R-:W-:Y:S01]  /*8f00*/  FADD R140, R131, R140 ;  /* 0x0000008c838c7221 */ /* 0x000fe20000000000 */
[----:B---3--:R-:W-:Y:S01]  /*8f10*/  @!P5 FMUL R23, R23, R23 ;  /* 0x000000171717d220 */ /* 0x008fe20000400000 */
[----:B------:R-:W-:Y:S02]  /*8f20*/  FSETP.GEU.AND P5, PT, R40, -126, PT ;  /* 0xc2fc00002800780b */ /* 0x000fe40003fae000 */
[----:B------:R-:W-:Y:S02]  /*8f30*/  FADD R140, R140, R129 ;  /* 0x000000818c8c7221 */ /* 0x000fe40000000000 */
[----:B------:R-:W-:-:S04]  /*8f40*/  @!P4 FMUL R39, R39, 0.5 ;  /* 0x3f0000002727c820 */ /* 0x000fc80000400000 */
[----:B------:R-:W1:Y:S05]  /*8f50*/  MUFU.EX2 R142, R39 ;  /* 0x00000027008e7308 */ /* 0x000e6a0000000800 */
[----:B------:R-:W-:-:S04]  /*8f60*/  @!P5 FMUL R40, R40, 0.5 ;  /* 0x3f0000002828d820 */ /* 0x000fc80000400000 */
[----:B------:R-:W2:Y:S01]  /*8f70*/  MUFU.EX2 R133, R40 ;  /* 0x0000002800857308 */ /* 0x000ea20000000800 */
[----:B-1----:R-:W-:Y:S01]  /*8f80*/  @!P4 FMUL R142, R142, R142 ;  /* 0x0000008e8e8ec220 */ /* 0x002fe20000400000 */
[----:B------:R-:W-:Y:S01]  /*8f90*/  FSETP.GEU.AND P4, PT, R43, -126, PT ;  /* 0xc2fc00002b00780b */ /* 0x000fe20003f8e000 */
[----:B--2---:R-:W-:Y:S01]  /*8fa0*/  @!P5 FMUL R133, R133, R133 ;  /* 0x000000858585d220 */ /* 0x004fe20000400000 */
[----:B------:R-:W-:-:S11]  /*8fb0*/  FSETP.GEU.AND P5, PT, R44, -126, PT ;  /* 0xc2fc00002c00780b */ /* 0x000fd60003fae000 */
[----:B------:R-:W-:-:S04]  /*8fc0*/  @!P4 FMUL R43, R43, 0.5 ;  /* 0x3f0000002b2bc820 */ /* 0x000fc80000400000 */
[----:B------:R-:W1:Y:S01]  /*8fd0*/  MUFU.EX2 R146, R43 ;  /* 0x0000002b00927308 */ /* 0x000e620000000800 */
[----:B------:R-:W-:Y:S02]  /*8fe0*/  WARPGROUP.DEPBAR.LE gsb0, 0x0 ;  /* 0x00008000000079c5 */ /* 0x000fe40000010000 */
[----:B------:R-:W-:-:S05]  /*8ff0*/  VIADD R24, R22, 0x80 ;  /* 0x0000008016187836 */ /* 0x000fca0000000000 */
[----:B------:R2:W3:Y:S01]  /*9000*/  MUFU.EX2 R26, R37 ;  /* 0x00000025001a7308 */ /* 0x0004e20000000800 */
[----:B------:R-:W-:Y:S01]  /*9010*/  MOV R25, 0x40000040 ;  /* 0x4000004000197802 */ /* 0x000fe20000000f00 */
[----:B------:R-:W-:Y:S01]  /*9020*/  @!P5 FMUL R44, R44, 0.5 ;  /* 0x3f0000002c2cd820 */ /* 0x000fe20000400000 */
[----:B------:R-:W-:Y:S01]  /*9030*/  R2UR UR6, R24 ;  /* 0x00000000180672ca */ /* 0x000fe200000e0000 */
[----:B------:R-:W-:Y:S01]  /*9040*/  VIADD R24, R22, 0x100 ;  /* 0x0000010016187836 */ /* 0x000fe20000000000 */
[----:B------:R-:W-:Y:S01]  /*9050*/  R2UR UR7, R25 ;  /* 0x00000000190772ca */ /* 0x000fe200000e0000 */
[----:B------:R-:W-:Y:S02]  /*9060*/  IMAD.MOV.U32 R25, RZ, RZ, 0x40000040 ;  /* 0x40000040ff197424 */ /* 0x000fe400078e00ff */
[----:B------:R-:W4:Y:S01]  /*9070*/  MUFU.EX2 R27, R38 ;  /* 0x00000026001b7308 */ /* 0x000f220000000800 */
[----:B-1----:R-:W-:Y:S01]  /*9080*/  @!P4 FMUL R146, R146, R146 ;  /* 0x000000929292c220 */ /* 0x002fe20000400000 */
[----:B------:R-:W-:Y:S01]  /*9090*/  FSETP.GEU.AND P4, PT, R47, -126, PT ;  /* 0xc2fc00002f00780b */ /* 0x000fe20003f8e000 */
[----:B--2---:R-:W-:-:S05]  /*90a0*/  FFMA R37, R55, R21, -R124 ;  /* 0x0000001537257223 */ /* 0x004fca000000087c */
[----:B------:R-:W1:Y:S01]  /*90b0*/  MUFU.EX2 R137, R44 ;  /* 0x0000002c00897308 */ /* 0x000e620000000800 */
[----:B---3--:R-:W-:Y:S01]  /*90c0*/  @!P6 FMUL R26, R26, R26 ;  /* 0x0000001a1a1ae220 */ /* 0x008fe20000400000 */
[----:B------:R-:W-:-:S04]  /*90d0*/  FSETP.GEU.AND P6, PT, R41, -126, PT ;  /* 0xc2fc00002900780b */ /* 0x000fc80003fce000 */
[----:B------:R-:W-:Y:S01]  /*90e0*/  F2FP.BF16.F32.PACK_AB R30, R26, R23 ;  /* 0x000000171a1e723e */ /* 0x000fe200000010ff */
[----:B------:R-:W-:Y:S01]  /*90f0*/  @!P4 FMUL R47, R47, 0.5 ;  /* 0x3f0000002f2fc820 */ /* 0x000fe20000400000 */
[----:B------:R-:W-:Y:S01]  /*9100*/  FADD R23, R138, R23 ;  /* 0x000000178a177221 */ /* 0x000fe20000000000 */
[----:B----4-:R-:W-:Y:S01]  /*9110*/  @!P3 FMUL R27, R27, R27 ;  /* 0x0000001b1b1bb220 */ /* 0x010fe20000400000 */
[----:B------:R-:W-:Y:S02]  /*9120*/  FSETP.GEU.AND P3, PT, R42, -126, PT ;  /* 0xc2fc00002a00780b */ /* 0x000fe40003f6e000 */
[----:B------:R-:W-:Y:S01]  /*9130*/  FADD R26, R23, R26 ;  /* 0x0000001a171a7221 */ /* 0x000fe20000000000 */
[----:B------:R-:W-:Y:S02]  /*9140*/  MOV R23, 0x40000040 ;  /* 0x4000004000177802 */ /* 0x000fe40000000f00 */
[----:B------:R-:W-:Y:S01]  /*9150*/  F2FP.BF16.F32.PACK_AB R31, R142, R27 ;  /* 0x0000001b8e1f723e */ /* 0x000fe200000010ff */
[----:B------:R-:W-:Y:S01]  /*9160*/  @!P6 FMUL R41, R41, 0.5 ;  /* 0x3f0000002929e820 */ /* 0x000fe20000400000 */
[----:B-1----:R-:W-:Y:S01]  /*9170*/  @!P5 FMUL R137, R137, R137 ;  /* 0x000000898989d220 */ /* 0x002fe20000400000 */
[----:B------:R-:W-:Y:S01]  /*9180*/  FADD R27, R140, R27 ;  /* 0x0000001b8c1b7221 */ /* 0x000fe20000000000 */
[----:B------:R-:W-:Y:S01]  /*9190*/  WARPGROUP.ARRIVE ;  /* 0x00000000000079c5 */ /* 0x000fe20000000000 */
[----:B------:R-:W1:Y:S02]  /*91a0*/  MUFU.EX2 R144, R41 ;  /* 0x0000002900907308 */ /* 0x000e640000000800 */
[----:B------:R-:W-:Y:S01]  /*91b0*/  FADD R142, R27, R142 ;  /* 0x0000008e1b8e7221 */ /* 0x000fe20000000000 */
[----:B------:R-:W-:-:S02]  /*91c0*/  @!P3 FMUL R42, R42, 0.5 ;  /* 0x3f0000002a2ab820 */ /* 0x000fc40000400000 */
[----:B------:R-:W-:Y:S01]  /*91d0*/  HGMMA.64x64x16.F32.BF16 R88, R28, gdesc[UR4].tnspB, R88, gsb0 ;  /* 0x40e000041c587df0 */ /* 0x000fe20008001858 */
[----:B------:R-:W-:Y:S01]  /*91e0*/  R2UR UR6, R24 ;  /* 0x00000000180672ca */ /* 0x000fe200000e0000 */
[-C--:B------:R-:W-:Y:S01]  /*91f0*/  FFMA R24, R53, R21.reuse, -R122 ;  /* 0x0000001535187223 */ /* 0x080fe2000000087a */
[----:B------:R-:W2:Y:S01]  /*9200*/  MUFU.EX2 R135, R42 ;  /* 0x0000002a00877308 */ /* 0x000ea20000000800 */
[----:B------:R-:W-:Y:S01]  /*9210*/  R2UR UR7, R25 ;  /* 0x00000000190772ca */ /* 0x000fe200000e0000 */
[-C--:B------:R-:W-:Y:S01]  /*9220*/  FFMA R25, R54, R21.reuse, -R124 ;  /* 0x0000001536197223 */ /* 0x080fe2000000087c */
[-C--:B------:R-:W-:Y:S01]  /*9230*/  FFMA R54, R56, R21.reuse, -R122 ;  /* 0x0000001538367223 */ /* 0x080fe2000000087a */
[-C--:B------:R-:W-:Y:S01]  /*9240*/  FFMA R56, R59, R21.reuse, -R124 ;  /* 0x000000153b387223 */ /* 0x080fe2000000087c */
[----:B------:R-:W-:Y:S01]  /*9250*/  FFMA R59, R65, R21, -R122 ;  /* 0x00000015413b7223 */ /* 0x000fe2000000087a */
[----:B-1----:R-:W-:Y:S01]  /*9260*/  @!P6 FMUL R144, R144, R144 ;  /* 0x000000909090e220 */ /* 0x002fe20000400000 */
[----:B------:R-:W-:-:S04]  /*9270*/  FSETP.GEU.AND P6, PT, R45, -126, PT ;  /* 0xc2fc00002d00780b */ /* 0x000fc80003fce000 */
[----:B------:R-:W-:Y:S01]  /*9280*/  F2FP.BF16.F32.PACK_AB R32, R144, R133 ;  /* 0x000000859020723e */ /* 0x000fe200000010ff */
[----:B------:R-:W-:Y:S01]  /*9290*/  FADD R133, R26, R133 ;  /* 0x000000851a857221 */ /* 0x000fe20000000000 */
[----:B--2---:R-:W-:Y:S01]  /*92a0*/  @!P3 FMUL R135, R135, R135 ;  /* 0x000000878787b220 */ /* 0x004fe20000400000 */
[----:B------:R-:W-:Y:S02]  /*92b0*/  FSETP.GEU.AND P3, PT, R46, -126, PT ;  /* 0xc2fc00002e00780b */ /* 0x000fe40003f6e000 */
[----:B------:R-:W-:Y:S02]  /*92c0*/  FADD R144, R133, R144 ;  /* 0x0000009085907221 */ /* 0x000fe40000000000 */
[----:B------:R-:W-:Y:S02]  /*92d0*/  F2FP.BF16.F32.PACK_AB R33, R146, R135 ;  /* 0x000000879221723e */ /* 0x000fe400000010ff */
[----:B------:R-:W-:Y:S01]  /*92e0*/  @!P6 FMUL R45, R45, 0.5 ;  /* 0x3f0000002d2de820 */ /* 0x000fe20000400000 */
[----:B------:R-:W-:-:S04]  /*92f0*/  FADD R135, R142, R135 ;  /* 0x000000878e877221 */ /* 0x000fc80000000000 */
[----:B------:R-:W-:Y:S02]  /*9300*/  FADD R146, R135, R146 ;  /* 0x0000009287927221 */ /* 0x000fe40000000000 */
[----:B------:R-:W-:Y:S01]  /*9310*/  @!P3 FMUL R46, R46, 0.5 ;  /* 0x3f0000002e2eb820 */ /* 0x000fe20000400000 */
[----:B------:R-:W-:Y:S02]  /*9320*/  WARPGROUP.DEPBAR.LE gsb0, 0x0 ;  /* 0x00008000000079c5 */ /* 0x000fe40000010000 */
[----:B------:R-:W1:Y:S01]  /*9330*/  MUFU.EX2 R28, R45 ;  /* 0x0000002d001c7308 */ /* 0x000e620000000800 */
[----:B------:R-:W-:-:S05]  /*9340*/  FFMA R31, R48, R21, -R122 ;  /* 0x00000015301f7223 */ /* 0x000fca000000087a */
[----:B------:R-:W-:Y:S02]  /*9350*/  FSETP.GEU.AND P5, PT, R31, -126, PT ;  /* 0xc2fc00001f00780b */ /* 0x000fe40003fae000 */
[----:B------:R-:W2:Y:S08]  /*9360*/  MUFU.EX2 R29, R46 ;  /* 0x0000002e001d7308 */ /* 0x000eb00000000800 */
[----:B------:R-:W3:Y:S01]  /*9370*/  MUFU.EX2 R30, R47 ;  /* 0x0000002f001e7308 */ /* 0x000ee20000000800 */
[----:B-1----:R-:W-:Y:S01]  /*9380*/  @!P6 FMUL R28, R28, R28 ;  /* 0x0000001c1c1ce220 */ /* 0x002fe20000400000 */
[----:B------:R-:W-:Y:S01]  /*9390*/  FSETP.GEU.AND P6, PT, R49, -126, PT ;  /* 0xc2fc00003100780b */ /* 0x000fe20003fce000 */
[----:B------:R-:W-:-:S03]  /*93a0*/  @!P5 FMUL R31, R31, 0.5 ;  /* 0x3f0000001f1fd820 */ /* 0x000fc60000400000 */
[----:B------:R-:W-:Y:S01]  /*93b0*/  F2FP.BF16.F32.PACK_AB R34, R28, R137 ;  /* 0x000000891c22723e */ /* 0x000fe200000010ff */
[----:B------:R-:W-:Y:S01]  /*93c0*/  FADD R137, R144, R137 ;  /* 0x0000008990897221 */ /* 0x000fe20000000000 */
[----:B--2---:R-:W-:Y:S01]  /*93d0*/  @!P3 FMUL R29, R29, R29 ;  /* 0x0000001d1d1db220 */ /* 0x004fe20000400000 */
[----:B------:R-:W-:Y:S01]  /*93e0*/  FSETP.GEU.AND P3, PT, R50, -126, PT ;  /* 0xc2fc00003200780b */ /* 0x000fe20003f6e000 */
[----:B------:R-:W1:Y:S01]  /*93f0*/  MUFU.EX2 R31, R31 ;  /* 0x0000001f001f7308 */ /* 0x000e620000000800 */
[----:B------:R-:W-:-:S04]  /*9400*/  FADD R28, R137, R28 ;  /* 0x0000001c891c7221 */ /* 0x000fc80000000000 */
[----:B------:R-:W-:Y:S01]  /*9410*/  @!P6 FMUL R49, R49, 0.5 ;  /* 0x3f0000003131e820 */ /* 0x000fe20000400000 */
[----:B---3--:R-:W-:Y:S01]  /*9420*/  @!P4 FMUL R30, R30, R30 ;  /* 0x0000001e1e1ec220 */ /* 0x008fe20000400000 */
[----:B------:R-:W-:Y:S02]  /*9430*/  FSETP.GEU.AND P4, PT, R51, -126, PT ;  /* 0xc2fc00003300780b */ /* 0x000fe40003f8e000 */
[----:B------:R-:W2:Y:S02]  /*9440*/  MUFU.EX2 R148, R49 ;  /* 0x0000003100947308 */ /* 0x000ea40000000800 */
[----:B------:R-:W-:Y:S01]  /*9450*/  F2FP.BF16.F32.PACK_AB R35, R30, R29 ;  /* 0x0000001d1e23723e */ /* 0x000fe200000010ff */
[----:B------:R-:W-:Y:S01]  /*9460*/  @!P3 FMUL R50, R50, 0.5 ;  /* 0x3f0000003232b820 */ /* 0x000fe20000400000 */
[----:B------:R-:W-:Y:S02]  /*9470*/  FADD R29, R146, R29 ;  /* 0x0000001d921d7221 */ /* 0x000fe40000000000 */
[----:B------:R-:W-:-:S02]  /*9480*/  WARPGROUP.ARRIVE ;  /* 0x00000000000079c5 */ /* 0x000fc40000000000 */
[----:B------:R-:W3:Y:S01]  /*9490*/  MUFU.EX2 R52, R50 ;  /* 0x0000003200347308 */ /* 0x000ee20000000800 */
[----:B-1----:R-:W-:Y:S01]  /*94a0*/  @!P5 FMUL R31, R31, R31 ;  /* 0x0000001f1f1fd220 */ /* 0x002fe20000400000 */
[----:B------:R-:W-:Y:S01]  /*94b0*/  FSETP.GEU.AND P5, PT, R36, -126, PT ;  /* 0xc2fc00002400780b */ /* 0x000fe20003fae000 */
[----:B------:R-:W-:Y:S01]  /*94c0*/  FADD R29, R29, R30 ;  /* 0x0000001e1d1d7221 */ /* 0x000fe20000000000 */
[----:B------:R-:W-:Y:S01]  /*94d0*/  @!P4 FMUL R51, R51, 0.5 ;  /* 0x3f0000003333c820 */ /* 0x000fe20000400000 */
[----:B------:R-:W-:Y:S03]  /*94e0*/  HGMMA.64x64x16.F32.BF16 R88, R32, gdesc[UR4].tnspB, R88, gsb0 ;  /* 0x40e0000420587df0 */ /* 0x000fe60008001858 */
[----:B------:R-:W1:Y:S01]  /*94f0*/  MUFU.EX2 R53, R51 ;  /* 0x0000003300357308 */ /* 0x000e620000000800 */
[----:B--2---:R-:W-:Y:S01]  /*9500*/  @!P6 FMUL R148, R148, R148 ;  /* 0x000000949494e220 */ /* 0x004fe20000400000 */
[----:B------:R-:W-:-:S05]  /*9510*/  FSETP.GEU.AND P6, PT, R24, -126, PT ;  /* 0xc2fc00001800780b */ /* 0x000fca0003fce000 */
[----:B------:R-:W-:Y:S01]  /*9520*/  @!P5 FMUL R36, R36, 0.5 ;  /* 0x3f0000002424d820 */ /* 0x000fe20000400000 */
[----:B---3--:R-:W-:Y:S01]  /*9530*/  @!P3 FMUL R52, R52, R52 ;  /* 0x000000343434b220 */ /* 0x008fe20000400000 */
[----:B------:R-:W-:-:S06]  /*9540*/  FSETP.GEU.AND P3, PT, R25, -126, PT ;  /* 0xc2fc00001900780b */ /* 0x000fcc0003f6e000 */
[----:B------:R-:W-:Y:S01]  /*9550*/  @!P6 FMUL R24, R24, 0.5 ;  /* 0x3f0000001818e820 */ /* 0x000fe20000400000 */
[----:B-1----:R-:W-:Y:S01]  /*9560*/  @!P4 FMUL R53, R53, R53 ;  /* 0x000000353535c220 */ /* 0x002fe20000400000 */
[----:B------:R-:W-:-:S05]  /*9570*/  FSETP.GEU.AND P4, PT, R37, -126, PT ;  /* 0xc2fc00002500780b */ /* 0x000fca0003f8e000 */
[----:B------:R-:W-:-:S08]  /*9580*/  @!P3 FMUL R25, R25, 0.5 ;  /* 0x3f0000001919b820 */ /* 0x000fd00000400000 */
[----:B------:R-:W-:-:S04]  /*9590*/  @!P4 FMUL R37, R37, 0.5 ;  /* 0x3f0000002525c820 */ /* 0x000fc80000400000 */
[----:B------:R1:W2:Y:S02]  /*95a0*/  MUFU.EX2 R55, R37 ;  /* 0x0000002500377308 */ /* 0x0002a40000000800 */
[----:B-1----:R-:W-:Y:S01]  /*95b0*/  F2FP.BF16.F32.PACK_AB R37, R53, R52 ;  /* 0x000000343525723e */ /* 0x002fe200000010ff */
[----:B------:R-:W-:-:S04]  /*95c0*/  FADD R52, R29, R52 ;  /* 0x000000341d347221 */ /* 0x000fc80000000000 */
[----:B------:R-:W-:Y:S01]  /*95d0*/  FADD R53, R52, R53 ;  /* 0x0000003534357221 */ /* 0x000fe20000000000 */
[----:B--2---:R-:W-:Y:S01]  /*95e0*/  @!P4 FMUL R55, R55, R55 ;  /* 0x000000373737c220 */ /* 0x004fe20000400000 */
[----:B------:R-:W-:-:S13]  /*95f0*/  FSETP.GEU.AND P4, PT, R56, -126, PT ;  /* 0xc2fc00003800780b */ /* 0x000fda0003f8e000 */
[----:B------:R-:W-:-:S06]  /*9600*/  @!P4 FMUL R56, R56, 0.5 ;  /* 0x3f0000003838c820 */ /* 0x000fcc0000400000 */
[----:B------:R-:W1:Y:S01]  /*9610*/  MUFU.EX2 R56, R56 ;  /* 0x0000003800387308 */ /* 0x000e620000000800 */
[----:B------:R-:W-:Y:S02]  /*9620*/  WARPGROUP.DEPBAR.LE gsb0, 0x0 ;  /* 0x00008000000079c5 */ /* 0x000fe40000010000 */
[-C--:B------:R-:W-:Y:S01]  /*9630*/  FFMA R33, R57, R21.reuse, -R122 ;  /* 0x0000001539217223 */ /* 0x080fe2000000087a */
[-C--:B------:R-:W-:Y:S01]  /*9640*/  FFMA R57, R58, R21.reuse, -R124 ;  /* 0x000000153a397223 */ /* 0x080fe2000000087c */
[----:B------:R-:W-:-:S03]  /*9650*/  FFMA R58, R64, R21, -R122 ;  /* 0x00000015403a7223 */ /* 0x000fc6000000087a */
[----:B------:R2:W3:Y:S01]  /*9660*/  MUFU.EX2 R32, R36 ;  /* 0x0000002400207308 */ /* 0x0004e20000000800 */
[----:B------:R-:W-:-:S07]  /*9670*/  FFMA R64, R74, R21, -R124 ;  /* 0x000000154a407223 */ /* 0x000fce000000087c */
[----:B------:R4:W5:Y:S01]  /*9680*/  MUFU.EX2 R35, R24 ;  /* 0x0000001800237308 */ /* 0x0009620000000800 */
[----:B--2---:R-:W-:Y:S01]  /*9690*/  F2FP.BF16.F32.PACK_AB R36, R148, R31 ;  /* 0x0000001f9424723e */ /* 0x004fe200000010ff */
[----:B-1----:R-:W-:Y:S01]  /*96a0*/  @!P4 FMUL R56, R56, R56 ;  /* 0x000000383838c220 */ /* 0x002fe20000400000 */
[----:B------:R-:W-:-:S04]  /*96b0*/  FADD R31, R28, R31 ;  /* 0x0000001f1c1f7221 */ /* 0x000fc80000000000 */
[----:B------:R-:W-:Y:S01]  /*96c0*/  FADD R31, R31, R148 ;  /* 0x000000941f1f7221 */ /* 0x000fe20000000000 */
[----:B------:R1:W2:Y:S01]  /*96d0*/  MUFU.EX2 R34, R25 ;  /* 0x0000001900227308 */ /* 0x0002a20000000800 */
[----:B----4-:R-:W-:Y:S01]  /*96e0*/  IADD3 R24, R22, 0x180, RZ ;  /* 0x0000018016187810 */ /* 0x010fe20007ffe0ff */
[----:B---3--:R-:W-:Y:S01]  /*96f0*/  @!P5 FMUL R32, R32, R32 ;  /* 0x000000202020d220 */ /* 0x008fe20000400000 */
[----:B------:R-:W-:Y:S02]  /*9700*/  FSETP.GEU.AND P5, PT, R54, -126, PT ;  /* 0xc2fc00003600780b */ /* 0x000fe40003fae000 */
[----:B------:R-:W-:Y:S01]  /*9710*/  R2UR UR6, R24 ;  /* 0x00000000180672ca */ /* 0x000fe200000e0000 */
[----:B------:R-:W-:Y:S02]  /*9720*/  VIADD R24, R22, 0x200 ;  /* 0x0000020016187836 */ /* 0x000fe40000000000 */
[----:B-1----:R-:W-:Y:S02]  /*9730*/  IMAD.MOV.U32 R25, RZ, RZ, 0x40000040 ;  /* 0x40000040ff197424 */ /* 0x002fe400078e00ff */
[----:B-----5:R-:W-:Y:S01]  /*9740*/  @!P6 FMUL R35, R35, R35 ;  /* 0x000000232323e220 */ /* 0x020fe20000400000 */
[----:B------:R-:W-:-:S02]  /*9750*/  FSETP.GEU.AND P6, PT, R33, -126, PT ;  /* 0xc2fc00002100780b */ /* 0x000fc40003fce000 */
[----:B------:R-:W-:Y:S02]  /*9760*/  R2UR UR7, R25 ;  /* 0x00000000190772ca */ /* 0x000fe400000e0000 */
[----:B------:R-:W-:Y:S01]  /*9770*/  F2FP.BF16.F32.PACK_AB R38, R35, R32 ;  /* 0x000000202326723e */ /* 0x000fe200000010ff */
[----:B--2---:R-:W-:Y:S01]  /*9780*/  @!P3 FMUL R34, R34, R34 ;  /* 0x000000222222b220 */ /* 0x004fe20000400000 */
[----:B------:R-:W-:Y:S01]  /*9790*/  FSETP.GEU.AND P3, PT, R57, -126, PT ;  /* 0xc2fc00003900780b */ /* 0x000fe20003f6e000 */
[----:B------:R-:W-:Y:S01]  /*97a0*/  @!P5 FMUL R54, R54, 0.5 ;  /* 0x3f0000003636d820 */ /* 0x000fe20000400000 */
[----:B------:R-:W-:Y:S01]  /*97b0*/  MOV R25, 0x40000040 ;  /* 0x4000004000197802 */ /* 0x000fe20000000f00 */
[----:B------:R-:W-:Y:S01]  /*97c0*/  FADD R32, R31, R32 ;  /* 0x000000201f207221 */ /* 0x000fe20000000000 */
[----:B------:R-:W-:Y:S01]  /*97d0*/  F2FP.BF16.F32.PACK_AB R39, R55, R34 ;  /* 0x000000223727723e */ /* 0x000fe200000010ff */
[----:B------:R-:W-:Y:S02]  /*97e0*/  FADD R34, R53, R34 ;  /* 0x0000002235227221 */ /* 0x000fe40000000000 */
[----:B------:R-:W-:Y:S01]  /*97f0*/  @!P6 FMUL R33, R33, 0.5 ;  /* 0x3f0000002121e820 */ /* 0x000fe20000400000 */
[----:B------:R-:W1:Y:S01]  /*9800*/  MUFU.EX2 R54, R54 ;  /* 0x0000003600367308 */ /* 0x000e620000000800 */
[----:B------:R-:W-:Y:S01]  /*9810*/  WARPGROUP.ARRIVE ;  /* 0x00000000000079c5 */ /* 0x000fe20000000000 */
[----:B------:R-:W-:Y:S01]  /*9820*/  FADD R35, R32, R35 ;  /* 0x0000002320237221 */ /* 0x000fe20000000000 */
[----:B------:R-:W-:-:S02]  /*9830*/  FADD R34, R34, R55 ;  /* 0x0000003722227221 */ /* 0x000fc40000000000 */
[----:B------:R-:W-:Y:S02]  /*9840*/  @!P3 FMUL R57, R57, 0.5 ;  /* 0x3f0000003939b820 */ /* 0x000fe40000400000 */
[----:B------:R-:W-:Y:S01]  /*9850*/  HGMMA.64x64x16.F32.BF16 R88, R36, gdesc[UR4].tnspB, R88, gsb0 ;  /* 0x40e0000424587df0 */ /* 0x000fe20008001858 */
[----:B------:R-:W2:Y:S01]  /*9860*/  MUFU.EX2 R33, R33 ;  /* 0x0000002100217308 */ /* 0x000ea20000000800 */
[----:B------:R-:W-:Y:S01]  /*9870*/  R2UR UR6, R24 ;  /* 0x00000000180672ca */ /* 0x000fe200000e0000 */
[----:B------:R-:W-:Y:S01]  /*9880*/  VIADD R24, R22, 0x280 ;  /* 0x0000028016187836 */ /* 0x000fe20000000000 */
[----:B------:R-:W-:Y:S01]  /*9890*/  R2UR UR7, R25 ;  /* 0x00000000190772ca */ /* 0x000fe200000e0000 */
[----:B------:R-:W-:-:S04]  /*98a0*/  IMAD.MOV.U32 R25, RZ, RZ, 0x40000040 ;  /* 0x40000040ff197424 */ /* 0x000fc800078e00ff */
[----:B------:R-:W3:Y:S01]  /*98b0*/  MUFU.EX2 R57, R57 ;  /* 0x0000003900397308 */ /* 0x000ee20000000800 */
[----:B-1----:R-:W-:Y:S01]  /*98c0*/  @!P5 FMUL R54, R54, R54 ;  /* 0x000000363636d220 */ /* 0x002fe20000400000 */
[----:B------:R-:W-:Y:S01]  /*98d0*/  FSETP.GEU.AND P5, PT, R60, -126, PT ;  /* 0xc2fc00003c00780b */ /* 0x000fe20003fae000 */
[----:B--2---:R-:W-:Y:S01]  /*98e0*/  @!P6 FMUL R33, R33, R33 ;  /* 0x000000212121e220 */ /* 0x004fe20000400000 */
[----:B------:R-:W-:-:S04]  /*98f0*/  FSETP.GEU.AND P6, PT, R61, -126, PT ;  /* 0xc2fc00003d00780b */ /* 0x000fc80003fce000 */
[----:B------:R-:W-:-:S07]  /*9900*/  F2FP.BF16.F32.PACK_AB R40, R33, R54 ;  /* 0x000000362128723e */ /* 0x000fce00000010ff */
[----:B------:R-:W-:Y:S01]  /*9910*/  @!P5 FMUL R60, R60, 0.5 ;  /* 0x3f0000003c3cd820 */ /* 0x000fe20000400000 */
[----:B---3--:R-:W-:Y:S01]  /*9920*/  @!P3 FMUL R57, R57, R57 ;  /* 0x000000393939b220 */ /* 0x008fe20000400000 */
[----:B------:R-:W-:-:S04]  /*9930*/  FSETP.GEU.AND P3, PT, R62, -126, PT ;  /* 0xc2fc00003e00780b */ /* 0x000fc80003f6e000 */
[----:B------:R-:W-:Y:S01]  /*9940*/  F2FP.BF16.F32.PACK_AB R41, R56, R57 ;  /* 0x000000393829723e */ /* 0x000fe200000010ff */
[----:B------:R-:W-:Y:S01]  /*9950*/  @!P6 FMUL R61, R61, 0.5 ;  /* 0x3f0000003d3de820 */ /* 0x000fe20000400000 */
[----:B------:R-:W-:-:S04]  /*9960*/  FADD R57, R34, R57 ;  /* 0x0000003922397221 */ /* 0x000fc80000000000 */
[----:B------:R-:W-:-:S03]  /*9970*/  FADD R57, R57, R56 ;  /* 0x0000003839397221 */ /* 0x000fc60000000000 */
[----:B------:R-:W-:Y:S01]  /*9980*/  @!P3 FMUL R62, R62, 0.5 ;  /* 0x3f0000003e3eb820 */ /* 0x000fe20000400000 */
[----:B------:R-:W-:Y:S02]  /*9990*/  WARPGROUP.DEPBAR.LE gsb0, 0x0 ;  /* 0x00008000000079c5 */ /* 0x000fe40000010000 */
[-C--:B------:R-:W-:Y:S01]  /*99a0*/  FFMA R39, R63, R21.reuse, -R124 ;  /* 0x000000153f277223 */ /* 0x080fe2000000087c */
[----:B------:R1:W2:Y:S01]  /*99b0*/  MUFU.EX2 R36, R60 ;  /* 0x0000003c00247308 */ /* 0x0002a20000000800 */
[----:B------:R-:W-:-:S03]  /*99c0*/  FFMA R63, R73, R21, -R122 ;  /* 0x00000015493f7223 */ /* 0x000fc6000000087a */
[----:B------:R-:W-:-:S04]  /*99d0*/  FSETP.GEU.AND P4, PT, R39, -126, PT ;  /* 0xc2fc00002700780b */ /* 0x000fc80003f8e000 */
[----:B------:R3:W4:Y:S01]  /*99e0*/  MUFU.EX2 R37, R61 ;  /* 0x0000003d00257308 */ /* 0x0007220000000800 */
[----:B-1----:R-:W-:-:S07]  /*99f0*/  FFMA R60, R66, R21, -R124 ;  /* 0x00000015423c7223 */ /* 0x002fce000000087c */
[----:B------:R1:W5:Y:S01]  /*9a00*/  MUFU.EX2 R38, R62 ;  /* 0x0000003e00267308 */ /* 0x0003620000000800 */
[----:B------:R-:W-:Y:S01]  /*9a10*/  @!P4 FMUL R39, R39, 0.5 ;  /* 0x3f0000002727c820 */ /* 0x000fe20000400000 */
[----:B--2---:R-:W-:Y:S01]  /*9a20*/  @!P5 FMUL R36, R36, R36 ;  /* 0x000000242424d220 */ /* 0x004fe20000400000 */
[----:B------:R-:W-:Y:S01]  /*9a30*/  FSETP.GEU.AND P5, PT, R58, -126, PT ;  /* 0xc2fc00003a00780b */ /* 0x000fe20003fae000 */
[----:B---3--:R-:W-:-:S04]  /*9a40*/  FFMA R61, R71, R21, -R124 ;  /* 0x00000015473d7223 */ /* 0x008fc8000000087c */
[----:B------:R-:W2:Y:S01]  /*9a50*/  MUFU.EX2 R39, R39 ;  /* 0x0000002700277308 */ /* 0x000ea20000000800 */
[----:B----4-:R-:W-:Y:S01]  /*9a60*/  @!P6 FMUL R37, R37, R37 ;  /* 0x000000252525e220 */ /* 0x010fe20000400000 */
[----:B------:R-:W-:Y:S01]  /*9a70*/  FSETP.GEU.AND P6, PT, R59, -126, PT ;  /* 0xc2fc00003b00780b */ /* 0x000fe20003fce000 */
[----:B-1----:R-:W-:-:S03]  /*9a80*/  FFMA R62, R72, R21, -R122 ;  /* 0x00000015483e7223 */ /* 0x002fc6000000087a */
[----:B------:R-:W-:Y:S02]  /*9a90*/  F2FP.BF16.F32.PACK_AB R42, R37, R36 ;  /* 0x00000024252a723e */ /* 0x000fe400000010ff */
[----:B------:R-:W-:Y:S01]  /*9aa0*/  @!P5 FMUL R58, R58, 0.5 ;  /* 0x3f0000003a3ad820 */ /* 0x000fe20000400000 */
[----:B-----5:R-:W-:Y:S01]  /*9ab0*/  @!P3 FMUL R38, R38, R38 ;  /* 0x000000262626b220 */ /* 0x020fe20000400000 */
[----:B------:R-:W-:-:S04]  /*9ac0*/  FSETP.GEU.AND P3, PT, R60, -126, PT ;  /* 0xc2fc00003c00780b */ /* 0x000fc80003f6e000 */
[----:B------:R-:W1:Y:S01]  /*9ad0*/  MUFU.EX2 R58, R58 ;  /* 0x0000003a003a7308 */ /* 0x000e620000000800 */
[----:B------:R-:W-:Y:S01]  /*9ae0*/  @!P6 FMUL R59, R59, 0.5 ;  /* 0x3f0000003b3be820 */ /* 0x000fe20000400000 */
[----:B--2---:R-:W-:Y:S01]  /*9af0*/  @!P4 FMUL R39, R39, R39 ;  /* 0x000000272727c220 */ /* 0x004fe20000400000 */
[----:B------:R-:W-:-:S04]  /*9b00*/  FSETP.GEU.AND P4, PT, R67, -126, PT ;  /* 0xc2fc00004300780b */ /* 0x000fc80003f8e000 */
[----:B------:R-:W-:Y:S02]  /*9b10*/  F2FP.BF16.F32.PACK_AB R43, R39, R38 ;  /* 0x00000026272b723e */ /* 0x000fe400000010ff */
[----:B------:R-:W-:Y:S01]  /*9b20*/  @!P3 FMUL R60, R60, 0.5 ;  /* 0x3f0000003c3cb820 */ /* 0x000fe20000400000 */
[----:B------:R-:W2:Y:S01]  /*9b30*/  MUFU.EX2 R59, R59 ;  /* 0x0000003b003b7308 */ /* 0x000ea20000000800 */
[----:B------:R-:W-:Y:S01]  /*9b40*/  FADD R38, R57, R38 ;  /* 0x0000002639267221 */ /* 0x000fe20000000000 */
[----:B------:R-:W-:-:S03]  /*9b50*/  WARPGROUP.ARRIVE ;  /* 0x00000000000079c5 */ /* 0x000fc60000000000 */
[----:B------:R-:W-:Y:S01]  /*9b60*/  FADD R39, R38, R39 ;  /* 0x0000002726277221 */ /* 0x000fe20000000000 */
[----:B------:R-:W-:Y:S02]  /*9b70*/  @!P4 FMUL R67, R67, 0.5 ;  /* 0x3f0000004343c820 */ /* 0x000fe40000400000 */
[----:B------:R-:W-:Y:S01]  /*9b80*/  HGMMA.64x64x16.F32.BF16 R88, R40, gdesc[UR4].tnspB, R88, gsb0 ;  /* 0x40e0000428587df0 */ /* 0x000fe20008001858 */
[----:B------:R-:W3:Y:S01]  /*9b90*/  MUFU.EX2 R60, R60 ;  /* 0x0000003c003c7308 */ /* 0x000ee20000000800 */
[----:B-1----:R-:W-:Y:S01]  /*9ba0*/  @!P5 FMUL R58, R58, R58 ;  /* 0x0000003a3a3ad220 */ /* 0x002fe20000400000 */
[----:B------:R-:W-:Y:S02]  /*9bb0*/  FSETP.GEU.AND P5, PT, R68, -126, PT ;  /* 0xc2fc00004400780b */ /* 0x000fe40003fae000 */
[----:B------:R-:W-:Y:S02]  /*9bc0*/  R2UR UR6, R24 ;  /* 0x00000000180672ca */ /* 0x000fe400000e0000 */
[----:B------:R-:W-:Y:S01]  /*9bd0*/  R2UR UR7, R25 ;  /* 0x00000000190772ca */ /* 0x000fe200000e0000 */
[----:B------:R-:W-:-:S02]  /*9be0*/  IMAD.MOV.U32 R25, RZ, RZ, 0x40000040 ;  /* 0x40000040ff197424 */ /* 0x000fc400078e00ff */
[----:B--2---:R-:W-:Y:S01]  /*9bf0*/  @!P6 FMUL R59, R59, R59 ;  /* 0x0000003b3b3be220 */ /* 0x004fe20000400000 */
[----:B------:R-:W-:Y:S02]  /*9c00*/  FSETP.GEU.AND P6, PT, R69, -126, PT ;  /* 0xc2fc00004500780b */ /* 0x000fe40003fce000 */
[C---:B------:R-:W-:Y:S01]  /*9c10*/  IADD3 R24, R22.reuse, 0x300, RZ ;  /* 0x0000030016187810 */ /* 0x040fe20007ffe0ff */
[----:B------:R-:W-:Y:S01]  /*9c20*/  VIADD R22, R22, 0x380 ;  /* 0x0000038016167836 */ /* 0x000fe20000000000 */
[----:B------:R-:W-:Y:S01]  /*9c30*/  F2FP.BF16.F32.PACK_AB R48, R59, R58 ;  /* 0x0000003a3b30723e */ /* 0x000fe200000010ff */
[----:B------:R-:W-:Y:S01]  /*9c40*/  @!P5 FMUL R68, R68, 0.5 ;  /* 0x3f0000004444d820 */ /* 0x000fe20000400000 */
[----:B---3--:R-:W-:Y:S01]  /*9c50*/  @!P3 FMUL R60, R60, R60 ;  /* 0x0000003c3c3cb220 */ /* 0x008fe20000400000 */
[----:B------:R-:W-:-:S06]  /*9c60*/  FSETP.GEU.AND P3, PT, R70, -126, PT ;  /* 0xc2fc00004600780b */ /* 0x000fcc0003f6e000 */
[----:B------:R-:W-:-:S07]  /*9c70*/  @!P6 FMUL R69, R69, 0.5 ;  /* 0x3f0000004545e820 */ /* 0x000fce0000400000 */
[----:B------:R-:W-:Y:S01]  /*9c80*/  @!P3 FMUL R70, R70, 0.5 ;  /* 0x3f0000004646b820 */ /* 0x000fe20000400000 */
[----:B------:R-:W-:Y:S02]  /*9c90*/  WARPGROUP.DEPBAR.LE gsb0, 0x0 ;  /* 0x00008000000079c5 */ /* 0x000fe40000010000 */
[----:B------:R-:W1:Y:S08]  /*9ca0*/  MUFU.EX2 R41, R67 ;  /* 0x0000004300297308 */ /* 0x000e700000000800 */
[----:B------:R-:W2:Y:S08]  /*9cb0*/  MUFU.EX2 R40, R68 ;  /* 0x0000004400287308 */ /* 0x000eb00000000800 */
[----:B------:R-:W3:Y:S01]  /*9cc0*/  MUFU.EX2 R43, R69 ;  /* 0x00000045002b7308 */ /* 0x000ee20000000800 */
[----:B-1----:R-:W-:Y:S01]  /*9cd0*/  @!P4 FMUL R41, R41, R41 ;  /* 0x000000292929c220 */ /* 0x002fe20000400000 */
[----:B------:R-:W-:-:S04]  /*9ce0*/  FSETP.GEU.AND P4, PT, R61, -126, PT ;  /* 0xc2fc00003d00780b */ /* 0x000fc80003f8e000 */
[----:B------:R-:W-:Y:S01]  /*9cf0*/  F2FP.BF16.F32.PACK_AB R49, R41, R60 ;  /* 0x0000003c2931723e */ /* 0x000fe200000010ff */
[----:B------:R-:W-:Y:S01]  /*9d00*/  FADD R60, R39, R60 ;  /* 0x0000003c273c7221 */ /* 0x000fe20000000000 */
[----:B------:R-:W1:Y:S01]  /*9d10*/  MUFU.EX2 R42, R70 ;  /* 0x00000046002a7308 */ /* 0x000e620000000800 */
[----:B--2---:R-:W-:Y:S01]  /*9d20*/  @!P5 FMUL R40, R40, R40 ;  /* 0x000000282828d220 */ /* 0x004fe20000400000 */
[----:B------:R-:W-:Y:S01]  /*9d30*/  FSETP.GEU.AND P5, PT, R62, -126, PT ;  /* 0xc2fc00003e00780b */ /* 0x000fe20003fae000 */
[----:B------:R-:W-:-:S04]  /*9d40*/  FADD R41, R60, R41 ;  /* 0x000000293c297221 */ /* 0x000fc80000000000 */
[----:B------:R-:W-:Y:S01]  /*9d50*/  @!P4 FMUL R61, R61, 0.5 ;  /* 0x3f0000003d3dc820 */ /* 0x000fe20000400000 */
[----:B---3--:R-:W-:Y:S01]  /*9d60*/  @!P6 FMUL R43, R43, R43 ;  /* 0x0000002b2b2be220 */ /* 0x008fe20000400000 */
[----:B------:R-:W-:-:S04]  /*9d70*/  FSETP.GEU.AND P6, PT, R63, -126, PT ;  /* 0xc2fc00003f00780b */ /* 0x000fc80003fce000 */
[----:B------:R-:W2:Y:S01]  /*9d80*/  MUFU.EX2 R61, R61 ;  /* 0x0000003d003d7308 */ /* 0x000ea20000000800 */
[----:B------:R-:W-:Y:S01]  /*9d90*/  F2FP.BF16.F32.PACK_AB R50, R43, R40 ;  /* 0x000000282b32723e */ /* 0x000fe200000010ff */
[----:B------:R-:W-:Y:S01]  /*9da0*/  @!P5 FMUL R62, R62, 0.5 ;  /* 0x3f0000003e3ed820 */ /* 0x000fe20000400000 */
[----:B-1----:R-:W-:Y:S01]  /*9db0*/  @!P3 FMUL R42, R42, R42 ;  /* 0x0000002a2a2ab220 */ /* 0x002fe20000400000 */
[----:B------:R-:W-:-:S04]  /*9dc0*/  FSETP.GEU.AND P3, PT, R64, -126, PT ;  /* 0xc2fc00004000780b */ /* 0x000fc80003f6e000 */
[----:B------:R-:W1:Y:S01]  /*9dd0*/  MUFU.EX2 R62, R62 ;  /* 0x0000003e003e7308 */ /* 0x000e620000000800 */
[----:B------:R-:W-:-:S07]  /*9de0*/  @!P6 FMUL R63, R63, 0.5 ;  /* 0x3f0000003f3fe820 */ /* 0x000fce0000400000 */
[----:B------:R-:W3:Y:S01]  /*9df0*/  MUFU.EX2 R63, R63 ;  /* 0x0000003f003f7308 */ /* 0x000ee20000000800 */
[----:B--2---:R-:W-:Y:S01]  /*9e00*/  @!P4 FMUL R61, R61, R61 ;  /* 0x0000003d3d3dc220 */ /* 0x004fe20000400000 */
[----:B------:R-:W-:Y:S01]  /*9e10*/  FSETP.GEU.AND P4, PT, R75, -126, PT ;  /* 0xc2fc00004b00780b */ /* 0x000fe20003f8e000 */
[----:B------:R-:W-:-:S03]  /*9e20*/  @!P3 FMUL R64, R64, 0.5 ;  /* 0x3f0000004040b820 */ /* 0x000fc60000400000 */
[----:B------:R-:W-:Y:S01]  /*9e30*/  F2FP.BF16.F32.PACK_AB R51, R61, R42 ;  /* 0x0000002a3d33723e */ /* 0x000fe200000010ff */
[----:B------:R-:W-:Y:S02]  /*9e40*/  FADD R42, R41, R42 ;  /* 0x0000002a292a7221 */ /* 0x000fe40000000000 */
[----:B------:R-:W2:Y:S01]  /*9e50*/  MUFU.EX2 R64, R64 ;  /* 0x0000004000407308 */ /* 0x000ea20000000800 */
[----:B------:R-:W-:Y:S01]  /*9e60*/  WARPGROUP.ARRIVE ;  /* 0x00000000000079c5 */ /* 0x000fe20000000000 */
[----:B-1----:R-:W-:Y:S01]  /*9e70*/  @!P5 FMUL R62, R62, R62 ;  /* 0x0000003e3e3ed220 */ /* 0x002fe20000400000 */
[----:B------:R-:W-:Y:S01]  /*9e80*/  FSETP.GEU.AND P5, PT, R76, -126, PT ;  /* 0xc2fc00004c00780b */ /* 0x000fe20003fae000 */
[----:B------:R-:W-:Y:S02]  /*9e90*/  FADD R61, R42, R61 ;  /* 0x0000003d2a3d7221 */ /* 0x000fe40000000000 */
[----:B------:R-:W-:Y:S01]  /*9ea0*/  @!P4 FMUL R75, R75, 0.5 ;  /* 0x3f0000004b4bc820 */ /* 0x000fe20000400000 */
[----:B------:R-:W-:Y:S01]  /*9eb0*/  HGMMA.64x64x16.F32.BF16 R88, R48, gdesc[UR4].tnspB, R88, gsb0 ;  /* 0x40e0000430587df0 */ /* 0x000fe20008001858 */
[----:B---3--:R-:W-:Y:S01]  /*9ec0*/  @!P6 FMUL R63, R63, R63 ;  /* 0x0000003f3f3fe220 */ /* 0x008fe20000400000 */
[----:B------:R-:W-:-:S02]  /*9ed0*/  FSETP.GEU.AND P6, PT, R77, -126, PT ;  /* 0xc2fc00004d00780b */ /* 0x000fc40003fce000 */
[----:B------:R-:W-:Y:S02]  /*9ee0*/  R2UR UR6, R24 ;  /* 0x00000000180672ca */ /* 0x000fe400000e0000 */
[----:B------:R-:W-:Y:S02]  /*9ef0*/  R2UR UR7, R25 ;  /* 0x00000000190772ca */ /* 0x000fe400000e0000 */
[----:B------:R-:W-:Y:S01]  /*9f00*/  F2FP.BF16.F32.PACK_AB R44, R63, R62 ;  /* 0x0000003e3f2c723e */ /* 0x000fe200000010ff */
[----:B------:R-:W-:Y:S01]  /*9f10*/  @!P5 FMUL R76, R76, 0.5 ;  /* 0x3f0000004c4cd820 */ /* 0x000fe20000400000 */
[----:B--2---:R-:W-:Y:S01]  /*9f20*/  @!P3 FMUL R64, R64, R64 ;  /* 0x000000404040b220 */ /* 0x004fe20000400000 */
[----:B------:R-:W-:-:S04]  /*9f30*/  FSETP.GEU.AND P3, PT, R78, -126, PT ;  /* 0xc2fc00004e00780b */ /* 0x000fc80003f6e000 */
[----:B------:R-:W-:-:S09]  /*9f40*/  @!P6 FMUL R77, R77, 0.5 ;  /* 0x3f0000004d4de820 */ /* 0x000fd20000400000 */
[----:B------:R-:W-:-:S04]  /*9f50*/  @!P3 FMUL R78, R78, 0.5 ;  /* 0x3f0000004e4eb820 */ /* 0x000fc80000400000 */
[----:B------:R-:W1:Y:S02]  /*9f60*/  MUFU.EX2 R15, R78 ;  /* 0x0000004e000f7308 */ /* 0x000e640000000800 */
[----:B-1----:R-:W-:Y:S01]  /*9f70*/  @!P3 FMUL R15, R15, R15 ;  /* 0x0000000f0f0fb220 */ /* 0x002fe20000400000 */
[----:B------:R-:W-:-:S13]  /*9f80*/  FSETP.GEU.AND P3, PT, R82, -126, PT ;  /* 0xc2fc00005200780b */ /* 0x000fda0003f6e000 */
[----:B------:R-:W-:-:S04]  /*9f90*/  @!P3 FMUL R82, R82, 0.5 ;  /* 0x3f0000005252b820 */ /* 0x000fc80000400000 */
[----:B------:R-:W1:Y:S01]  /*9fa0*/  MUFU.EX2 R25, R82 ;  /* 0x0000005200197308 */ /* 0x000e620000000800 */
[----:B------:R-:W-:-:S07]  /*9fb0*/  WARPGROUP.DEPBAR.LE gsb0, 0x0 ;  /* 0x00008000000079c5 */ /* 0x000fce0000010000 */
[----:B------:R-:W2:Y:S01]  /*9fc0*/  MUFU.EX2 R49, R75 ;  /* 0x0000004b00317308 */ /* 0x000ea20000000800 */
[-CC-:B------:R-:W-:Y:S01]  /*9fd0*/  FFMA R50, R79, R21.reuse, -R124.reuse ;  /* 0x000000154f327223 */ /* 0x180fe2000000087c */
[----:B------:R-:W-:Y:S01]  /*9fe0*/  FFMA R21, R87, R21, -R124 ;  /* 0x0000001557157223 */ /* 0x000fe2000000087c */
[----:B-1----:R-:W-:Y:S01]  /*9ff0*/  @!P3 FMUL R25, R25, R25 ;  /* 0x000000191919b220 */ /* 0x002fe20000400000 */
[----:B------:R-:W-:-:S04]  /*a000*/  FSETP.GEU.AND P3, PT, R86, -126, PT ;  /* 0xc2fc00005600780b */ /* 0x000fc80003f6e000 */
[----:B------:R-:W1:Y:S08]  /*a010*/  MUFU.EX2 R48, R76 ;  /* 0x0000004c00307308 */ /* 0x000e700000000800 */
[----:B------:R-:W3:Y:S01]  /*a020*/  MUFU.EX2 R51, R77 ;  /* 0x0000004d00337308 */ /* 0x000ee20000000800 */
[----:B--2---:R-:W-:Y:S01]  /*a030*/  @!P4 FMUL R49, R49, R49 ;  /* 0x000000313131c220 */ /* 0x004fe20000400000 */
[----:B------:R-:W-:Y:S01]  /*a040*/  FSETP.GEU.AND P4, PT, R50, -126, PT ;  /* 0xc2fc00003200780b */ /* 0x000fe20003f8e000 */
[----:B------:R-:W-:-:S03]  /*a050*/  @!P3 FMUL R86, R86, 0.5 ;  /* 0x3f0000005656b820 */ /* 0x000fc60000400000 */
[----:B------:R-:W-:Y:S01]  /*a060*/  F2FP.BF16.F32.PACK_AB R45, R49, R64 ;  /* 0x00000040312d723e */ /* 0x000fe200000010ff */
[----:B------:R-:W-:Y:S01]  /*a070*/  FADD R64, R61, R64 ;  /* 0x000000403d407221 */ /* 0x000fe20000000000 */
[----:B-1----:R-:W-:Y:S01]  /*a080*/  @!P5 FMUL R48, R48, R48 ;  /* 0x000000303030d220 */ /* 0x002fe20000400000 */
[----:B------:R-:W-:Y:S01]  /*a090*/  FSETP.GEU.AND P5, PT, R80, -126, PT ;  /* 0xc2fc00005000780b */ /* 0x000fe20003fae000 */
[----:B------:R-:W1:Y:S01]  /*a0a0*/  MUFU.EX2 R86, R86 ;  /* 0x0000005600567308 */ /* 0x000e620000000800 */
[----:B------:R-:W-:-:S04]  /*a0b0*/  FADD R64, R64, R49 ;  /* 0x0000003140407221 */ /* 0x000fc80000000000 */
[----:B------:R-:W-:Y:S01]  /*a0c0*/  @!P4 FMUL R50, R50, 0.5 ;  /* 0x3f0000003232c820 */ /* 0x000fe20000400000 */
[----:B---3--:R-:W-:Y:S01]  /*a0d0*/  @!P6 FMUL R51, R51, R51 ;  /* 0x000000333333e220 */ /* 0x008fe20000400000 */
[----:B------:R-:W-:-:S04]  /*a0e0*/  FSETP.GEU.AND P6, PT, R81, -126, PT ;  /* 0xc2fc00005100780b */ /* 0x000fc80003fce000 */
[----:B------:R-:W2:Y:S01]  /*a0f0*/  MUFU.EX2 R50, R50 ;  /* 0x0000003200327308 */ /* 0x000ea20000000800 */
[----:B------:R-:W-:Y:S01]  /*a100*/  F2FP.BF16.F32.PACK_AB R46, R51, R48 ;  /* 0x00000030332e723e */ /* 0x000fe200000010ff */
[----:B------:R-:W-:Y:S01]  /*a110*/  @!P5 FMUL R80, R80, 0.5 ;  /* 0x3f0000005050d820 */ /* 0x000fe20000400000 */
[----:B-1----:R-:W-:-:S05]  /*a120*/  @!P3 FMUL R86, R86, R86 ;  /* 0x000000565656b220 */ /* 0x002fca0000400000 */
[----:B------:R-:W1:Y:S01]  /*a130*/  MUFU.EX2 R13, R80 ;  /* 0x00000050000d7308 */ /* 0x000e620000000800 */
[----:B------:R-:W-:-:S07]  /*a140*/  @!P6 FMUL R81, R81, 0.5 ;  /* 0x3f0000005151e820 */ /* 0x000fce0000400000 */
[----:B------:R-:W3:Y:S01]  /*a150*/  MUFU.EX2 R24, R81 ;  /* 0x0000005100187308 */ /* 0x000ee20000000800 */
[----:B--2---:R-:W-:Y:S01]  /*a160*/  @!P4 FMUL R50, R50, R50 ;  /* 0x000000323232c220 */ /* 0x004fe20000400000 */
[----:B------:R-:W-:-:S04]  /*a170*/  FSETP.GEU.AND P4, PT, R83, -126, PT ;  /* 0xc2fc00005300780b */ /* 0x000fc80003f8e000 */
[----:B------:R-:W-:Y:S01]  /*a180*/  F2FP.BF16.F32.PACK_AB R47, R50, R15 ;  /* 0x0000000f322f723e */ /* 0x000fe200000010ff */
[----:B------:R-:W-:Y:S01]  /*a190*/  FADD R15, R64, R15 ;  /* 0x0000000f400f7221 */ /* 0x000fe20000000000 */
[----:B-1----:R-:W-:Y:S02]  /*a1a0*/  @!P5 FMUL R13, R13, R13 ;  /* 0x0000000d0d0dd220 */ /* 0x002fe40000400000 */
[----:B------:R-:W-:Y:S01]  /*a1b0*/  WARPGROUP.ARRIVE ;  /* 0x00000000000079c5 */ /* 0x000fe20000000000 */
[----:B------:R-:W-:Y:S01]  /*a1c0*/  FSETP.GEU.AND P5, PT, R84, -126, PT ;  /* 0xc2fc00005400780b */ /* 0x000fe20003fae000 */
[----:B------:R-:W-:-:S03]  /*a1d0*/  FADD R50, R15, R50 ;  /* 0x000000320f327221 */ /* 0x000fc60000000000 */
[----:B------:R-:W-:Y:S01]  /*a1e0*/  @!P4 FMUL R83, R83, 0.5 ;  /* 0x3f0000005353c820 */ /* 0x000fe20000400000 */
[----:B------:R-:W-:Y:S01]  /*a1f0*/  HGMMA.64x64x16.F32.BF16 R88, R44, gdesc[UR4].tnspB, R88, gsb0 ;  /* 0x40e000042c587df0 */ /* 0x000fe20008001858 */
[----:B---3--:R-:W-:Y:S01]  /*a200*/  @!P6 FMUL R24, R24, R24 ;  /* 0x000000181818e220 */ /* 0x008fe20000400000 */
[----:B------:R-:W-:Y:S02]  /*a210*/  FSETP.GEU.AND P6, PT, R85, -126, PT ;  /* 0xc2fc00005500780b */ /* 0x000fe40003fce000 */
[----:B------:R-:W-:Y:S01]  /*a220*/  R2UR UR6, R22 ;  /* 0x00000000160672ca */ /* 0x000fe200000e0000 */
[----:B------:R-:W-:Y:S01]  /*a230*/  FADD R22, R35, R54 ;  /* 0x0000003623167221 */ /* 0x000fe20000000000 */
[----:B------:R-:W-:Y:S02]  /*a240*/  R2UR UR7, R23 ;  /* 0x00000000170772ca */ /* 0x000fe400000e0000 */
[----:B------:R-:W-:Y:S01]  /*a250*/  @!P5 FMUL R84, R84, 0.5 ;  /* 0x3f0000005454d820 */ /* 0x000fe20000400000 */
[----:B------:R-:W-:Y:S01]  /*a260*/  F2FP.BF16.F32.PACK_AB R52, R24, R13 ;  /* 0x0000000d1834723e */ /* 0x000fe200000010ff */
[----:B------:R-:W-:Y:S01]  /*a270*/  FADD R33, R22, R33 ;  /* 0x0000002116217221 */ /* 0x000fe20000000000 */
[----:B------:R-:W-:-:S03]  /*a280*/  SEL R23, R7, RZ, P2 ;  /* 0x000000ff07177207 */ /* 0x000fc60001000000 */
[----:B------:R-:W1:Y:S01]  /*a290*/  MUFU.EX2 R84, R84 ;  /* 0x0000005400547308 */ /* 0x000e620000000800 */
[----:B------:R-:W-:Y:S01]  /*a2a0*/  @!P6 FMUL R85, R85, 0.5 ;  /* 0x3f0000005555e820 */ /* 0x000fe20000400000 */
[----:B------:R-:W-:Y:S01]  /*a2b0*/  FADD R36, R33, R36 ;  /* 0x0000002421247221 */ /* 0x000fe20000000000 */
[----:B------:R-:W-:-:S03]  /*a2c0*/  IMAD R7, R23, 0x8, R14 ;  /* 0x0000000817077824 */ /* 0x000fc600078e020e */
[----:B------:R-:W-:Y:S02]  /*a2d0*/  FADD R37, R36, R37 ;  /* 0x0000002524257221 */ /* 0x000fe40000000000 */
[----:B------:R-:W2:Y:S01]  /*a2e0*/  MUFU.EX2 R85, R85 ;  /* 0x0000005500557308 */ /* 0x000ea20000000800 */
[----:B------:R-:W-:Y:S01]  /*a2f0*/  PRMT R7, RZ, 0x654, R7 ;  /* 0x00000654ff077816 */ /* 0x000fe20000000007 */
[----:B------:R-:W-:-:S04]  /*a300*/  FADD R58, R37, R58 ;  /* 0x0000003a253a7221 */ /* 0x000fc80000000000 */
[----:B------:R-:W-:Y:S01]  /*a310*/  FADD R59, R58, R59 ;  /* 0x0000003b3a3b7221 */ /* 0x000fe20000000000 */
[----:B-1----:R-:W-:-:S03]  /*a320*/  @!P5 FMUL R84, R84, R84 ;  /* 0x000000545454d220 */ /* 0x002fc60000400000 */
[----:B------:R-:W-:-:S04]  /*a330*/  FADD R40, R59, R40 ;  /* 0x000000283b287221 */ /* 0x000fc80000000000 */
[----:B------:R-:W-:Y:S01]  /*a340*/  FADD R43, R40, R43 ;  /* 0x0000002b282b7221 */ /* 0x000fe20000000000 */
[----:B--2---:R-:W-:-:S03]  /*a350*/  @!P6 FMUL R85, R85, R85 ;  /* 0x000000555555e220 */ /* 0x004fc60000400000 */
[----:B------:R-:W-:Y:S02]  /*a360*/  FADD R62, R43, R62 ;  /* 0x0000003e2b3e7221 */ /* 0x000fe40000000000 */
[----:B------:R-:W-:Y:S02]  /*a370*/  F2FP.BF16.F32.PACK_AB R54, R85, R84 ;  /* 0x000000545536723e */ /* 0x000fe400000010ff */
[----:B------:R-:W-:-:S04]  /*a380*/  FADD R63, R62, R63 ;  /* 0x0000003f3e3f7221 */ /* 0x000fc80000000000 */
[----:B------:R-:W-:-:S04]  /*a390*/  FADD R48, R63, R48 ;  /* 0x000000303f307221 */ /* 0x000fc80000000000 */
[----:B------:R-:W-:-:S04]  /*a3a0*/  FADD R48, R48, R51 ;  /* 0x0000003330307221 */ /* 0x000fc80000000000 */
[----:B------:R-:W-:-:S04]  /*a3b0*/  FADD R13, R48, R13 ;  /* 0x0000000d300d7221 */ /* 0x000fc80000000000 */
[----:B------:R-:W-:-:S04]  /*a3c0*/  FADD R13, R13, R24 ;  /* 0x000000180d0d7221 */ /* 0x000fc80000000000 */
[----:B------:R-:W-:-:S04]  /*a3d0*/  FADD R13, R13, R84 ;  /* 0x000000540d0d7221 */ /* 0x000fc80000000000 */
[----:B------:R-:W-:Y:S01]  /*a3e0*/  FADD R15, R13, R85 ;  /* 0x000000550d0f7221 */ /* 0x000fe20000000000 */
[----:B------:R-:W-:Y:S02]  /*a3f0*/  WARPGROUP.DEPBAR.LE gsb0, 0x0 ;  /* 0x00008000000079c5 */ /* 0x000fe40000010000 */
[----:B------:R-:W1:Y:S02]  /*a400*/  MUFU.EX2 R44, R83 ;  /* 0x00000053002c7308 */ /* 0x000e640000000800 */
[----:B-1----:R-:W-:Y:S01]  /*a410*/  @!P4 FMUL R44, R44, R44 ;  /* 0x0000002c2c2cc220 */ /* 0x002fe20000400000 */
[----:B------:R-:W-:-:S04]  /*a420*/  FSETP.GEU.AND P4, PT, R21, -126, PT ;  /* 0xc2fc00001500780b */ /* 0x000fc80003f8e000 */
[----:B------:R-:W-:Y:S01]  /*a430*/  F2FP.BF16.F32.PACK_AB R53, R44, R25 ;  /* 0x000000192c35723e */ /* 0x000fe200000010ff */
[----:B------:R-:W-:-:S04]  /*a440*/  FADD R25, R50, R25 ;  /* 0x0000001932197221 */ /* 0x000fc80000000000 */
[----:B------:R-:W-:-:S04]  /*a450*/  FADD R25, R25, R44 ;  /* 0x0000002c19197221 */ /* 0x000fc80000000000 */
[----:B------:R-:W-:Y:S01]  /*a460*/  @!P4 FMUL R21, R21, 0.5 ;  /* 0x3f0000001515c820 */ /* 0x000fe20000400000 */
[----:B------:R-:W-:-:S05]  /*a470*/  FADD R25, R25, R86 ;  /* 0x0000005619197221 */ /* 0x000fca0000000000 */
[----:B------:R-:W1:Y:S02]  /*a480*/  MUFU.EX2 R21, R21 ;  /* 0x0000001500157308 */ /* 0x000e640000000800 */
[----:B-1----:R-:W-:-:S04]  /*a490*/  @!P4 FMUL R21, R21, R21 ;  /* 0x000000151515c220 */ /* 0x002fc80000400000 */
[----:B------:R-:W-:Y:S01]  /*a4a0*/  FADD R13, R25, R21 ;  /* 0x00000015190d7221 */ /* 0x000fe20000000000 */
[----:B------:R-:W-:-:S04]  /*a4b0*/  F2FP.BF16.F32.PACK_AB R55, R21, R86 ;  /* 0x000000561537723e */ /* 0x000fc800000010ff */
        /* <DEDUP_REMOVED lines=11> */
.L_x_49:
        /* <DEDUP_REMOVED lines=10> */
.L_x_50:
[----:B------:R-:W-:Y:S01]  /*a610*/  IMAD R21, R5, 0x4000, R2 ;  /* 0x0000400005157824 */ /* 0x000fe200078e0202 */
        /* <DEDUP_REMOVED lines=8> */
[----:B------:R-:W-:Y:S01]  /*a6a0*/  VIADD R5, R5, 0x1 ;  /* 0x0000000105057836 */ /* 0x000fe20000000000 */
[----:B------:R-:W-:Y:S01]  /*a6b0*/  UMOV UR10, URZ ;  /* 0x0000003f000a7c82 */ /* 0x000fe20008000000 */
[----:B------:R-:W-:Y:S01]  /*a6c0*/  UMOV UR12, UR36 ;  /* 0x00000024000c7c82 */ /* 0x000fe20008000000 */
[----:B------:R-:W-:Y:S01]  /*a6d0*/  UMOV UR13, UR37 ;  /* 0x00000025000d7c82 */ /* 0x000fe20008000000 */
[----:B------:R-:W-:Y:S01]  /*a6e0*/  IADD3 R9, R9, 0x1, RZ ;  /* 0x0000000109097810 */ /* 0x000fe20007ffe0ff */
[----:B------:R-:W-:Y:S01]  /*a6f0*/  USHF.L.U32 UR11, UR11, 0x7, URZ ;  /* 0x000000070b0b7899 */ /* 0x000fe2000800063f */
[----:B------:R-:W-:Y:S01]  /*a700*/  ISETP.NE.AND P1, PT, R5, 0x4, PT ;  /* 0x000000040500780c */ /* 0x000fe20003f25270 */
[----:B------:R-:W-:-:S02]  /*a710*/  UIADD3 UR9, UR9, 0x12000, URZ ;  /* 0x0001200009097890 */ /* 0x000fc4000fffe03f */
[----:B------:R-:W-:Y:S01]  /*a720*/  UIADD3 UR8, UR8, 0x2000, URZ ;  /* 0x0000200008087890 */ /* 0x000fe2000fffe03f */
[----:B-12---:R-:W-:Y:S02]  /*a730*/  SEL R7, RZ, 0x1, P1 ;  /* 0x00000001ff077807 */ /* 0x006fe40000800000 */
[----:B------:R-:W-:Y:S02]  /*a740*/  SEL R5, R5, RZ, P1 ;  /* 0x000000ff05057207 */ /* 0x000fe40000800000 */
[----:B------:R-:W-:-:S04]  /*a750*/  LOP3.LUT R6, R6, R7, RZ, 0x3c, !PT ;  /* 0x0000000706067212 */ /* 0x000fc800078e3cff */
[----:B------:R2:W-:Y:S02]  /*a760*/  UTMALDG.4D [UR8], [UR6], desc[UR18] ;  /* 0x00001208060075b4 */ /* 0x0005e40008019000 */
[----:B--2---:R-:W-:Y:S01]  /*a770*/  NOP ;  /* 0x0000000000007918 */ /* 0x004fe20000000000 */
.L_x_48:
[----:B------:R-:W-:Y:S05]  /*a780*/  BSYNC B0 ;  /* 0x0000000000007941 */ /* 0x000fea0003800000 */
.L_x_47:
[----:B------:R-:W-:-:S07]  /*a790*/  VIADD R8, R8, 0xffffffff ;  /* 0xffffffff08087836 */ /* 0x000fce0000000000 */
.L_x_46:
[C---:B------:R-:W-:Y:S01]  /*a7a0*/  ISETP.GT.AND P3, PT, R20.reuse, 0x1, PT ;  /* 0x000000011400780c */ /* 0x040fe20003f64270 */
[----:B------:R-:W-:Y:S01]  /*a7b0*/  VIADD R17, R17, 0x1 ;  /* 0x0000000111117836 */ /* 0x000fe20000000000 */
[----:B-1----:R-:W-:Y:S01]  /*a7c0*/  IADD3 R7, R23, 0x1, RZ ;  /* 0x0000000117077810 */ /* 0x002fe20007ffe0ff */
[----:B------:R-:W-:Y:S01]  /*a7d0*/  VIADD R20, R20, 0xffffffff ;  /* 0xffffffff14147836 */ /* 0x000fe20000000000 */
[----:B------:R-:W-:Y:S01]  /*a7e0*/  MOV R22, R18 ;  /* 0x0000001200167202 */ /* 0x000fe20000000f00 */
[----:B------:R-:W-:Y:S01]  /*a7f0*/  VIADD R12, R12, 0x80 ;  /* 0x000000800c0c7836 */ /* 0x000fe20000000000 */
[----:B------:R-:W-:Y:S02]  /*a800*/  ISETP.NE.AND P1, PT, R17, 0x4, PT ;  /* 0x000000041100780c */ /* 0x000fe40003f25270 */
[----:B------:R-:W-:Y:S02]  /*a810*/  ISETP.NE.AND P2, PT, R7, 0x4, PT ;  /* 0x000000040700780c */ /* 0x000fe40003f45270 */
[----:B------:R-:W-:-:S02]  /*a820*/  SEL R21, RZ, 0x1, P1 ;  /* 0x00000001ff157807 */ /* 0x000fc40000800000 */
[----:B------:R-:W-:Y:S02]  /*a830*/  SEL R17, R17, RZ, P1 ;  /* 0x000000ff11117207 */ /* 0x000fe40000800000 */
[----:B------:R-:W-:Y:S01]  /*a840*/  LOP3.LUT R4, R4, R21, RZ, 0x3c, !PT ;  /* 0x0000001504047212 */ /* 0x000fe200078e3cff */
[----:B------:R-:W-:Y:S01]  /*a850*/  IMAD.MOV.U32 R21, RZ, RZ, R19 ;  /* 0x000000ffff157224 */ /* 0x000fe200078e0013 */
[----:B------:R-:W-:Y:S01]  /*a860*/  SEL R7, R7, RZ, P2 ;  /* 0x000000ff07077207 */ /* 0x000fe20001000000 */
[----:B------:R-:W-:Y:S06]  /*a870*/  @P3 BRA `(.L_x_51) ;  /* 0xffffffc400c03947 */ /* 0x000fec000383ffff */
.L_x_37:
[----:B------:R-:W-:Y:S05]  /*a880*/  WARPSYNC.ALL ;  /* 0x0000000000007948 */ /* 0x000fea0003800000 */
[----:B------:R-:W2:Y:S01]  /*a890*/  SHFL.BFLY PT, R0, R15, 0x1, 0x1f ;  /* 0x0c201f000f007f89 */ /* 0x000ea200000e0000 */
[----:B------:R-:W-:Y:S01]  /*a8a0*/  BSSY B0, `(.L_x_52) ;  /* 0x0000023000007945 */ /* 0x000fe20003800000 */
[----:B------:R-:W-:Y:S01]  /*a8b0*/  IMAD.MOV.U32 R7, RZ, RZ, 0x7f800000 ;  /* 0x7f800000ff077424 */ /* 0x000fe200078e00ff */
[----:B------:R-:W-:Y:S01]  /*a8c0*/  MOV R8, 0x3f800000 ;  /* 0x3f80000000087802 */ /* 0x000fe20000000f00 */
[----:B------:R-:W3:Y:S01]  /*a8d0*/  SHFL.BFLY PT, R4, R13, 0x1, 0x1f ;  /* 0x0c201f000d047f89 */ /* 0x000ee200000e0000 */
[----:B------:R-:W-:-:S02]  /*a8e0*/  IMAD.MOV.U32 R9, RZ, RZ, 0x7f800000 ;  /* 0x7f800000ff097424 */ /* 0x000fc400078e00ff */
[----:B--2---:R-:W-:Y:S01]  /*a8f0*/  FADD R0, R0, R15 ;  /* 0x0000000f00007221 */ /* 0x004fe20000000000 */
[----:B---3--:R-:W-:-:S04]  /*a900*/  FADD R14, R4, R13 ;  /* 0x0000000d040e7221 */ /* 0x008fc80000000000 */
[----:B------:R-:W2:Y:S01]  /*a910*/  SHFL.BFLY PT, R3, R0, 0x2, 0x1f ;  /* 0x0c401f0000037f89 */ /* 0x000ea200000e0000 */
[----:B------:R-:W-:-:S03]  /*a920*/  IMAD.MOV.U32 R4, RZ, RZ, 0x3f800000 ;  /* 0x3f800000ff047424 */ /* 0x000fc600078e00ff */
[----:B------:R-:W3:Y:S01]  /*a930*/  SHFL.BFLY PT, R17, R14, 0x2, 0x1f ;  /* 0x0c401f000e117f89 */ /* 0x000ee200000e0000 */
[C---:B--2---:R-:W-:Y:S01]  /*a940*/  FSETP.NE.AND P0, PT, R0.reuse, -R3, PT ;  /* 0x800000030000720b */ /* 0x044fe20003f05000 */
[----:B------:R-:W-:Y:S01]  /*a950*/  FADD R3, R0, R3 ;  /* 0x0000000300037221 */ /* 0x000fe20000000000 */
[----:B---3--:R-:W-:-:S11]  /*a960*/  FADD R6, R14, R17 ;  /* 0x000000110e067221 */ /* 0x008fd60000000000 */
[----:B------:R-:W-:Y:S05]  /*a970*/  @!P0 BRA `(.L_x_53) ;  /* 0x0000000000548947 */ /* 0x000fea0003800000 */
[----:B------:R-:W-:Y:S01]  /*a980*/  IADD3 R0, R3, 0x1800000, RZ ;  /* 0x0180000003007810 */ /* 0x000fe20007ffe0ff */
[----:B------:R-:W-:Y:S03]  /*a990*/  BSSY B1, `(.L_x_54) ;  /* 0x000000c000017945 */ /* 0x000fe60003800000 */
[----:B------:R-:W-:-:S04]  /*a9a0*/  LOP3.LUT R0, R0, 0x7f800000, RZ, 0xc0, !PT ;  /* 0x7f80000000007812 */ /* 0x000fc800078ec0ff */
[----:B------:R-:W-:-:S13]  /*a9b0*/  ISETP.GT.U32.AND P0, PT, R0, 0x1ffffff, PT ;  /* 0x01ffffff0000780c */ /* 0x000fda0003f04070 */
[----:B------:R-:W-:Y:S05]  /*a9c0*/  @P0 BRA `(.L_x_55) ;  /* 0x0000000000100947 */ /* 0x000fea0003800000 */
[----:B------:R-:W-:-:S07]  /*a9d0*/  MOV R12, 0xa9f0 ;  /* 0x0000a9f0000c7802 */ /* 0x000fce0000000f00 */
[----:B-1----:R-:W-:Y:S05]  /*a9e0*/  CALL.REL.NOINC `($__internal_0_$__cuda_sm20_rcp_rn_f32_slowpath) ;  /* 0x00000010005c7944 */ /* 0x002fea0003c00000 */
[----:B------:R-:W-:Y:S01]  /*a9f0*/  IMAD.MOV.U32 R4, RZ, RZ, R0 ;  /* 0x000000ffff047224 */ /* 0x000fe200078e0000 */
[----:B------:R-:W-:Y:S06]  /*aa00*/  BRA `(.L_x_56) ;  /* 0x0000000000107947 */ /* 0x000fec0003800000 */
.L_x_55:
[----:B------:R-:W2:Y:S02]  /*aa10*/  MUFU.RCP R4, R3 ;  /* 0x0000000300047308 */ /* 0x000ea40000001000 */
[----:B--2---:R-:W-:-:S04]  /*aa20*/  FFMA R0, R3, R4, -1 ;  /* 0xbf80000003007423 */ /* 0x004fc80000000004 */
[----:B------:R-:W-:-:S04]  /*aa30*/  FADD.FTZ R5, -R0, -RZ ;  /* 0x800000ff00057221 */ /* 0x000fc80000010100 */
[----:B------:R-:W-:-:S07]  /*aa40*/  FFMA R4, R4, R5, R4 ;  /* 0x0000000504047223 */ /* 0x000fce0000000004 */
.L_x_56:
[----:B------:R-:W-:Y:S05]  /*aa50*/  BSYNC B1 ;  /* 0x0000000000017941 */ /* 0x000fea0003800000 */
.L_x_54:
[----:B------:R-:W-:Y:S01]  /*aa60*/  FSETP.GEU.AND P0, PT, |R3|, 1.175494350822287508e-38, PT ;  /* 0x008000000300780b */ /* 0x000fe20003f0e200 */
[----:B------:R-:W-:-:S12]  /*aa70*/  ULDC UR6, c[0x0][0x600] ;  /* 0x0001800000067ab9 */ /* 0x000fd80000000800 */
[----:B------:R-:W-:-:S04]  /*aa80*/  @!P0 FMUL R3, R3, 16777216 ;  /* 0x4b80000003038820 */ /* 0x000fc80000400000 */
[----:B------:R-:W2:Y:S02]  /*aa90*/  MUFU.LG2 R0, R3 ;  /* 0x0000000300007308 */ /* 0x000ea40000000c00 */
[----:B--2---:R-:W-:-:S04]  /*aaa0*/  @!P0 FADD R0, R0, -24 ;  /* 0xc1c0000000008421 */ /* 0x004fc80000000000 */
[----:B------:R-:W-:-:S04]  /*aab0*/  FMUL R9, R0, 0.69314718246459960938 ;  /* 0x3f31721800097820 */ /* 0x000fc80000400000 */
[----:B------:R-:W-:-:S07]  /*aac0*/  FFMA R9, R18, UR6, R9 ;  /* 0x0000000612097c23 */ /* 0x000fce0008000009 */
.L_x_53:
[----:B------:R-:W-:Y:S05]  /*aad0*/  BSYNC B0 ;  /* 0x0000000000007941 */ /* 0x000fea0003800000 */
.L_x_52:
[----:B------:R-:W-:Y:S01]  /*aae0*/  FSETP.NE.AND P0, PT, R14, -R17, PT ;  /* 0x800000110e00720b */ /* 0x000fe20003f05000 */
[----:B------:R-:W-:Y:S01]  /*aaf0*/  ULDC UR4, c[0x0][0x608] ;  /* 0x0001820000047ab9 */ /* 0x000fe20000000800 */
[----:B------:R-:W-:Y:S01]  /*ab00*/  BSSY B0, `(.L_x_57) ;  /* 0x0000029000007945 */ /* 0x000fe20003800000 */
[----:B------:R-:W-:-:S04]  /*ab10*/  FMUL R4, R4, UR4 ;  /* 0x0000000404047c20 */ /* 0x000fc80008400000 */
        /* <DEDUP_REMOVED lines=16> */
[----:B------:R-:W-:Y:S06]  /*ac20*/  @!P0 BRA `(.L_x_58) ;  /* 0x0000000000588947 */ /* 0x000fec0003800000 */
[----:B------:R-:W-:Y:S01]  /*ac30*/  VIADD R0, R6, 0x1800000 ;  /* 0x0180000006007836 */ /* 0x000fe20000000000 */
[----:B------:R-:W-:Y:S04]  /*ac40*/  BSSY B1, `(.L_x_59) ;  /* 0x000000d000017945 */ /* 0x000fe80003800000 */
[----:B------:R-:W-:-:S04]  /*ac50*/  LOP3.LUT R0, R0, 0x7f800000, RZ, 0xc0, !PT ;  /* 0x7f80000000007812 */ /* 0x000fc800078ec0ff */
[----:B------:R-:W-:-:S13]  /*ac60*/  ISETP.GT.U32.AND P0, PT, R0, 0x1ffffff, PT ;  /* 0x01ffffff0000780c */ /* 0x000fda0003f04070 */
[----:B------:R-:W-:Y:S05]  /*ac70*/  @P0 BRA `(.L_x_60) ;  /* 0x0000000000140947 */ /* 0x000fea0003800000 */
[----:B------:R-:W-:Y:S02]  /*ac80*/  MOV R3, R6 ;  /* 0x0000000600037202 */ /* 0x000fe40000000f00 */
[----:B------:R-:W-:-:S07]  /*ac90*/  MOV R12, 0xacb0 ;  /* 0x0000acb0000c7802 */ /* 0x000fce0000000f00 */
[----:B-1----:R-:W-:Y:S05]  /*aca0*/  CALL.REL.NOINC `($__internal_0_$__cuda_sm20_rcp_rn_f32_slowpath) ;  /* 0x0000000c00ac7944 */ /* 0x002fea0003c00000 */
[----:B------:R-:W-:Y:S01]  /*acb0*/  IMAD.MOV.U32 R8, RZ, RZ, R0 ;  /* 0x000000ffff087224 */ /* 0x000fe200078e0000 */
[----:B------:R-:W-:Y:S06]  /*acc0*/  BRA `(.L_x_61) ;  /* 0x0000000000107947 */ /* 0x000fec0003800000 */
.L_x_60:
[----:B------:R-:W2:Y:S02]  /*acd0*/  MUFU.RCP R3, R6 ;  /* 0x0000000600037308 */ /* 0x000ea40000001000 */
[----:B--2---:R-:W-:-:S04]  /*ace0*/  FFMA R0, R6, R3, -1 ;  /* 0xbf80000006007423 */ /* 0x004fc80000000003 */
[----:B------:R-:W-:-:S04]  /*acf0*/  FADD.FTZ R0, -R0, -RZ ;  /* 0x800000ff00007221 */ /* 0x000fc80000010100 */
[----:B------:R-:W-:-:S07]  /*ad00*/  FFMA R8, R3, R0, R3 ;  /* 0x0000000003087223 */ /* 0x000fce0000000003 */
.L_x_61:
[----:B------:R-:W-:Y:S05]  /*ad10*/  BSYNC B1 ;  /* 0x0000000000017941 */ /* 0x000fea0003800000 */
.L_x_59:
[----:B------:R-:W-:Y:S01]  /*ad20*/  FSETP.GEU.AND P0, PT, |R6|, 1.175494350822287508e-38, PT ;  /* 0x008000000600780b */ /* 0x000fe20003f0e200 */
[----:B------:R-:W-:-:S12]  /*ad30*/  ULDC UR4, c[0x0][0x600] ;  /* 0x0001800000047ab9 */ /* 0x000fd80000000800 */
[----:B------:R-:W-:-:S04]  /*ad40*/  @!P0 FMUL R6, R6, 16777216 ;  /* 0x4b80000006068820 */ /* 0x000fc80000400000 */
[----:B------:R-:W2:Y:S02]  /*ad50*/  MUFU.LG2 R0, R6 ;  /* 0x0000000600007308 */ /* 0x000ea40000000c00 */
[----:B--2---:R-:W-:-:S04]  /*ad60*/  @!P0 FADD R0, R0, -24 ;  /* 0xc1c0000000008421 */ /* 0x004fc80000000000 */
[----:B------:R-:W-:-:S04]  /*ad70*/  FMUL R0, R0, 0.69314718246459960938 ;  /* 0x3f31721800007820 */ /* 0x000fc80000400000 */
[----:B------:R-:W-:-:S07]  /*ad80*/  FFMA R7, R19, UR4, R0 ;  /* 0x0000000413077c23 */ /* 0x000fce0008000000 */
.L_x_58:
[----:B------:R-:W-:Y:S05]  /*ad90*/  BSYNC B0 ;  /* 0x0000000000007941 */ /* 0x000fea0003800000 */
.L_x_57:
[C---:B------:R-:W-:Y:S01]  /*ada0*/  LOP3.LUT P0, RZ, R16.reuse, 0x3, RZ, 0xc0, !PT ;  /* 0x0000000310ff7812 */ /* 0x040fe2000780c0ff */
[----:B------:R-:W-:Y:S01]  /*adb0*/  ULDC UR4, c[0x0][0x608] ;  /* 0x0001820000047ab9 */ /* 0x000fe20000000800 */
[----:B------:R-:W-:Y:S01]  /*adc0*/  LOP3.LUT R17, R16, 0x7f, RZ, 0xc0, !PT ;  /* 0x0000007f10117812 */ /* 0x000fe200078ec0ff */
[----:B------:R-:W-:Y:S01]  /*add0*/  ULDC.64 UR8, c[0x0][0x208] ;  /* 0x0000820000087ab9 */ /* 0x000fe20000000a00 */
[----:B------:R-:W-:Y:S01]  /*ade0*/  FMUL R8, R8, UR4 ;  /* 0x0000000408087c20 */ /* 0x000fe20008400000 */
[----:B------:R-:W-:Y:S01]  /*adf0*/  BSSY B0, `(.L_x_62) ;  /* 0x0000018000007945 */ /* 0x000fe20003800000 */
[----:B------:R-:W-:-:S07]  /*ae00*/  SHF.R.U32.HI R18, RZ, 0x5, R17 ;  /* 0x00000005ff127819 */ /* 0x000fce0000011611 */
[----:B------:R-:W-:Y:S05]  /*ae10*/  @P0 BRA `(.L_x_63) ;  /* 0x0000000000540947 */ /* 0x000fea0003800000 */
[----:B------:R-:W2:Y:S01]  /*ae20*/  S2UR UR4, SR_CTAID.X ;  /* 0x00000000000479c3 */ /* 0x000ea20000002500 */
[----:B------:R-:W-:Y:S01]  /*ae30*/  SHF.R.U32.HI R0, RZ, 0x2, R16 ;  /* 0x00000002ff007819 */ /* 0x000fe20000011610 */
[----:B------:R-:W-:-:S03]  /*ae40*/  IMAD.SHL.U32 R3, R18, 0x10, RZ ;  /* 0x0000001012037824 */ /* 0x000fc600078e00ff */
[----:B------:R-:W-:-:S04]  /*ae50*/  LOP3.LUT R0, R0, 0x7, RZ, 0xc0, !PT ;  /* 0x0000000700007812 */ /* 0x000fc800078ec0ff */
[----:B------:R-:W-:Y:S01]  /*ae60*/  LOP3.LUT R0, R3, 0xfffffff0, R0, 0xe2, !PT ;  /* 0xfffffff003007812 */ /* 0x000fe200078ee200 */
[----:B--2---:R-:W-:-:S03]  /*ae70*/  USHF.L.U32 UR6, UR4, 0x6, URZ ;  /* 0x0000000604067899 */ /* 0x004fc6000800063f */
[----:B------:R-:W-:Y:S02]  /*ae80*/  ULDC.64 UR4, c[0x0][0x688] ;  /* 0x0001a20000047ab9 */ /* 0x000fe40000000a00 */
[----:B------:R-:W-:Y:S02]  /*ae90*/  UIMAD UR4, UR36, UR4, UR6 ;  /* 0x00000004240472a4 */ /* 0x000fe4000f8e0206 */
[----:B------:R-:W-:Y:S02]  /*aea0*/  LOP3.LUT R3, R0, UR6, RZ, 0xfc, !PT ;  /* 0x0000000600037c12 */ /* 0x000fe4000f8efcff */
[----:B------:R-:W-:Y:S02]  /*aeb0*/  UIMAD UR4, UR37, UR5, UR4 ;  /* 0x00000005250472a4 */ /* 0x000fe4000f8e0204 */
[C---:B------:R-:W-:Y:S01]  /*aec0*/  IADD3 R4, R3.reuse, 0x8, RZ ;  /* 0x0000000803047810 */ /* 0x040fe20007ffe0ff */
[----:B------:R-:W-:Y:S02]  /*aed0*/  ULDC UR5, c[0x0][0x288] ;  /* 0x0000a20000057ab9 */ /* 0x000fe40000000800 */
[----:B------:R-:W-:-:S02]  /*aee0*/  ISETP.GE.U32.AND P0, PT, R3, UR5, PT ;  /* 0x0000000503007c0c */ /* 0x000fc4000bf06070 */
[----:B------:R-:W-:Y:S02]  /*aef0*/  IADD3 R0, P2, R0, UR4, RZ ;  /* 0x0000000400007c10 */ /* 0x000fe4000ff5e0ff */
[----:B------:R-:W-:Y:S01]  /*af00*/  ISETP.GE.U32.AND P1, PT, R4, UR5, PT ;  /* 0x0000000504007c0c */ /* 0x000fe2000bf26070 */
[----:B------:R-:W-:Y:S02]  /*af10*/  ULDC.64 UR4, c[0x0][0x680] ;  /* 0x0001a00000047ab9 */ /* 0x000fe40000000a00 */
[----:B------:R-:W-:Y:S01]  /*af20*/  IMAD.X R3, RZ, RZ, RZ, P2 ;  /* 0x000000ffff037224 */ /* 0x000fe200010e06ff */
[----:B------:R-:W-:-:S04]  /*af30*/  LEA R4, P2, R0, UR4, 0x2 ;  /* 0x0000000400047c11 */ /* 0x000fc8000f8410ff */
[----:B------:R-:W-:-:S05]  /*af40*/  LEA.HI.X R5, R0, UR5, R3, 0x2, P2 ;  /* 0x0000000500057c11 */ /* 0x000fca00090f1403 */
[----:B------:R2:W-:Y:S04]  /*af50*/  @!P0 STG.E desc[UR8][R4.64], R9 ;  /* 0x0000000904008986 */ /* 0x0005e8000c101908 */
[----:B------:R2:W-:Y:S02]  /*af60*/  @!P1 STG.E desc[UR8][R4.64+0x20], R7 ;  /* 0x0000200704009986 */ /* 0x0005e4000c101908 */
.L_x_63:
[----:B------:R-:W-:Y:S05]  /*af70*/  BSYNC B0 ;  /* 0x0000000000007941 */ /* 0x000fea0003800000 */
.L_x_62:
[----:B------:R-:W-:Y:S01]  /*af80*/  ULDC.64 UR4, c[0x0][0x730] ;  /* 0x0001cc0000047ab9 */ /* 0x000fe20000000a00 */
[-C--:B------:R-:W-:Y:S01]  /*af90*/  FMUL R90, R90, R8.reuse ;  /* 0x000000085a5a7220 */ /* 0x080fe20000400000 */
[----:B------:R-:W-:Y:S01]  /*afa0*/  ISETP.NE.U32.AND P0, PT, RZ, UR4, PT ;  /* 0x00000004ff007c0c */ /* 0x000fe2000bf05070 */
[-C--:B------:R-:W-:Y:S01]  /*afb0*/  FMUL R22, R91, R8.reuse ;  /* 0x000000085b167220 */ /* 0x080fe20000400000 */
[-C--:B------:R-:W-:Y:S01]  /*afc0*/  FMUL R94, R94, R8.reuse ;  /* 0x000000085e5e7220 */ /* 0x080fe20000400000 */
[-C--:B------:R-:W-:Y:S01]  /*afd0*/  FMUL R24, R95, R8.reuse ;  /* 0x000000085f187220 */ /* 0x080fe20000400000 */
[----:B------:R-:W-:Y:S01]  /*afe0*/  ISETP.NE.AND.EX P0, PT, RZ, UR5, PT, P0 ;  /* 0x00000005ff007c0c */ /* 0x000fe2000bf05300 */
        /* <DEDUP_REMOVED lines=12> */
[----:B------:R-:W-:Y:S06]  /*b0b0*/  @P0 BRA `(.L_x_64) ;  /* 0x0000000000200947 */ /* 0x000fec0003800000 */
[----:B------:R-:W-:Y:S02]  /*b0c0*/  ULDC.64 UR4, c[0x0][0x728] ;  /* 0x0001ca0000047ab9 */ /* 0x000fe40000000a00 */
[----:B------:R-:W-:-:S04]  /*b0d0*/  ISETP.NE.U32.AND P0, PT, RZ, UR4, PT ;  /* 0x00000004ff007c0c */ /* 0x000fc8000bf05070 */
[----:B------:R-:W-:-:S13]  /*b0e0*/  ISETP.NE.AND.EX P0, PT, RZ, UR5, PT, P0 ;  /* 0x00000005ff007c0c */ /* 0x000fda000bf05300 */
[----:B------:R-:W-:Y:S05]  /*b0f0*/  @!P0 BRA `(.L_x_65) ;  /* 0x00000000000c8947 */ /* 0x000fea0003800000 */
[----:B--2---:R-:W2:Y:S02]  /*b100*/  LDC.64 R4, c[0x0][0x728] ;  /* 0x0001ca00ff047b82 */ /* 0x004ea40000000a00 */
[----:B--2---:R4:W5:Y:S01]  /*b110*/  LDG.E R4, desc[UR8][R4.64] ;  /* 0x0000000804047981 */ /* 0x004962000c1e1900 */
[----:B------:R-:W-:Y:S05]  /*b120*/  BRA `(.L_x_64) ;  /* 0x0000000000047947 */ /* 0x000fea0003800000 */
.L_x_65:
[----:B--2---:R-:W3:Y:S02]  /*b130*/  LDC R4, c[0x0][0x720] ;  /* 0x0001c800ff047b82 */ /* 0x004ee40000000800 */
.L_x_64:
[----:B------:R-:W-:Y:S01]  /*b140*/  MOV R0, RZ ;  /* 0x000000ff00007202 */ /* 0x000fe20000000f00 */
[----:B---3-5:R-:W-:-:S03]  /*b150*/  IMAD.MOV.U32 R19, RZ, RZ, R4 ;  /* 0x000000ffff137224 */ /* 0x028fc600078e0004 */
[----:B------:R-:W-:-:S13]  /*b160*/  LOP3.LUT P0, RZ, R0, 0x1bf, RZ, 0xc0, !PT ;  /* 0x000001bf00ff7812 */ /* 0x000fda000780c0ff */
[----:B------:R-:W-:Y:S05]  /*b170*/  @!P0 BRA `(.L_x_66) ;  /* 0x0000000000408947 */ /* 0x000fea0003800000 */
[----:B------:R-:W-:Y:S01]  /*b180*/  MOV R0, 0x0 ;  /* 0x0000000000007802 */ /* 0x000fe20000000f00 */
[----:B------:R-:W-:Y:S01]  /*b190*/  ULDC.64 UR4, c[0x4][0x68] ;  /* 0x01001a0000047ab9 */ /* 0x000fe20000000a00 */
[----:B------:R-:W-:Y:S01]  /*b1a0*/  ULDC.64 UR6, c[0x4][0x8] ;  /* 0x0100020000067ab9 */ /* 0x000fe20000000a00 */
[----:B--2---:R-:W-:Y:S01]  /*b1b0*/  MOV R4, UR4 ;  /* 0x0000000400047c02 */ /* 0x004fe20008000f00 */
[----:B------:R2:W3:Y:S01]  /*b1c0*/  LDC.64 R14, c[0x4][R0] ;  /* 0x01000000000e7b82 */ /* 0x0004e20000000a00 */
[----:B----4-:R-:W-:Y:S01]  /*b1d0*/  IMAD.U32 R5, RZ, RZ, UR5 ;  /* 0x00000005ff057e24 */ /* 0x010fe2000f8e00ff */
[----:B------:R-:W-:Y:S01]  /*b1e0*/  ULDC.64 UR4, c[0x4][0x70] ;  /* 0x01001c0000047ab9 */ /* 0x000fe20000000a00 */
[----:B------:R-:W-:Y:S01]  /*b1f0*/  IMAD.U32 R10, RZ, RZ, UR6 ;  /* 0x00000006ff0a7e24 */ /* 0x000fe2000f8e00ff */
[----:B------:R-:W-:Y:S01]  /*b200*/  MOV R7, UR5 ;  /* 0x0000000500077c02 */ /* 0x000fe20008000f00 */
[----:B------:R-:W-:Y:S01]  /*b210*/  IMAD.U32 R6, RZ, RZ, UR4 ;  /* 0x00000004ff067e24 */ /* 0x000fe2000f8e00ff */
[----:B------:R-:W-:Y:S01]  /*b220*/  MOV R8, 0x70 ;  /* 0x0000007000087802 */ /* 0x000fe20000000f00 */
[----:B------:R-:W-:-:S02]  /*b230*/  IMAD.U32 R11, RZ, RZ, UR7 ;  /* 0x00000007ff0b7e24 */ /* 0x000fc4000f8e00ff */
[----:B------:R-:W-:Y:S02]  /*b240*/  IMAD.MOV.U32 R12, RZ, RZ, 0x1 ;  /* 0x00000001ff0c7424 */ /* 0x000fe400078e00ff */
[----:B--2---:R-:W-:-:S07]  /*b250*/  IMAD.MOV.U32 R13, RZ, RZ, RZ ;  /* 0x000000ffff0d7224 */ /* 0x004fce00078e00ff */
[----:B-1----:R-:W-:-:S07]  /*b260*/  LEPC R20, `(.L_x_66) ;  /* 0x000000001014794e */ /* 0x002fce0000000000 */
[----:B---3--:R-:W-:Y:S05]  /*b270*/  CALL.ABS.NOINC R14 ;  /* 0x000000000e007343 */ /* 0x008fea0003c00000 */
.L_x_66:
        /* <DEDUP_REMOVED lines=18> */
.L_x_67:
[----:B------:R-:W-:Y:S01]  /*b3a0*/  ULDC.64 UR4, c[0x0][0x730] ;  /* 0x0001cc0000047ab9 */ /* 0x000fe20000000a00 */
[----:B------:R-:W-:Y:S02]  /*b3b0*/  SHF.L.U32 R0, R16, 0x5, RZ ;  /* 0x0000000510007819 */ /* 0x000fe400000006ff */
[----:B------:R-:W-:Y:S02]  /*b3c0*/  ISETP.NE.U32.AND P0, PT, RZ, UR4, PT ;  /* 0x00000004ff007c0c */ /* 0x000fe4000bf05070 */
[----:B--2---:R-:W-:Y:S02]  /*b3d0*/  SHF.R.U32.HI R4, RZ, 0x1, R16 ;  /* 0x00000001ff047819 */ /* 0x004fe40000011610 */
[----:B------:R-:W-:Y:S02]  /*b3e0*/  ISETP.NE.AND.EX P0, PT, RZ, UR5, PT, P0 ;  /* 0x00000005ff007c0c */ /* 0x000fe4000bf05300 */
[C---:B------:R-:W-:Y:S02]  /*b3f0*/  LOP3.LUT R3, R0.reuse, 0xc0, RZ, 0xc0, !PT ;  /* 0x000000c000037812 */ /* 0x040fe400078ec0ff */
[----:B----4-:R-:W-:-:S02]  /*b400*/  LOP3.LUT R5, R0, 0x20, RZ, 0xc0, !PT ;  /* 0x0000002000057812 */ /* 0x010fc400078ec0ff */
[----:B------:R-:W-:Y:S01]  /*b410*/  LOP3.LUT R3, R3, 0x8, R4, 0xf8, !PT ;  /* 0x0000000803037812 */ /* 0x000fe200078ef804 */
[----:B------:R-:W-:Y:S01]  /*b420*/  IMAD.SHL.U32 R4, R16, 0x4, RZ ;  /* 0x0000000410047824 */ /* 0x000fe200078e00ff */
[----:B------:R-:W-:Y:S01]  /*b430*/  IADD3 R17, R17, 0x1f, RZ ;  /* 0x0000001f11117810 */ /* 0x000fe20007ffe0ff */
[----:B------:R-:W-:Y:S01]  /*b440*/  IMAD R5, R18, 0x200, R5 ;  /* 0x0000020012057824 */ /* 0x000fe200078e0205 */
[----:B------:R-:W-:Y:S02]  /*b450*/  LOP3.LUT R0, R0, 0x100, RZ, 0xc0, !PT ;  /* 0x0000010000007812 */ /* 0x000fe400078ec0ff */
[----:B------:R-:W-:Y:S01]  /*b460*/  LOP3.LUT R3, R3, 0x18, R4, 0x78, !PT ;  /* 0x0000001803037812 */ /* 0x000fe200078e7804 */
[----:B------:R-:W2:Y:S01]  /*b470*/  @P0 LDC R19, c[0x0][0x720] ;  /* 0x0001c800ff130b82 */ /* 0x000ea20000000800 */
[----:B------:R-:W-:Y:S02]  /*b480*/  ISETP.GT.U32.AND P1, PT, R17, 0x3e, PT ;  /* 0x0000003e1100780c */ /* 0x000fe40003f24070 */
[----:B------:R-:W-:-:S02]  /*b490*/  IADD3 R3, R3, R5, R0 ;  /* 0x0000000503037210 */ /* 0x000fc40007ffe000 */
[----:B------:R-:W-:-:S03]  /*b4a0*/  LOP3.LUT P0, RZ, R16, 0x4, RZ, 0xc0, !PT ;  /* 0x0000000410ff7812 */ /* 0x000fc6000780c0ff */
[----:B------:R-:W-:Y:S02]  /*b4b0*/  IMAD R3, R3, 0x2, R2 ;  /* 0x0000000203037824 */ /* 0x000fe400078e0202 */
[-C--:B--2---:R-:W-:Y:S01]  /*b4c0*/  FMUL R88, R88, R19.reuse ;  /* 0x0000001358587220 */ /* 0x084fe20000400000 */
[-C--:B------:R-:W-:Y:S01]  /*b4d0*/  FMUL R89, R89, R19.reuse ;  /* 0x0000001359597220 */ /* 0x080fe20000400000 */
[-C--:B------:R-:W-:Y:S01]  /*b4e0*/  FMUL R0, R90, R19.reuse ;  /* 0x000000135a007220 */ /* 0x080fe20000400000 */
[-C--:B------:R-:W-:Y:S01]  /*b4f0*/  FMUL R5, R22, R19.reuse ;  /* 0x0000001316057220 */ /* 0x080fe20000400000 */
[-C--:B------:R-:W-:Y:S01]  /*b500*/  FMUL R96, R96, R19.reuse ;  /* 0x0000001360607220 */ /* 0x080fe20000400000 */
[-C--:B------:R-:W-:Y:S01]  /*b510*/  FMUL R97, R97, R19.reuse ;  /* 0x0000001361617220 */ /* 0x080fe20000400000 */
[----:B------:R-:W-:Y:S01]  /*b520*/  F2FP.BF16.F32.PACK_AB R88, R89, R88 ;  /* 0x000000585958723e */ /* 0x000fe200000010ff */
[-C--:B------:R-:W-:Y:S01]  /*b530*/  FMUL R92, R92, R19.reuse ;  /* 0x000000135c5c7220 */ /* 0x080fe20000400000 */
[----:B------:R-:W-:Y:S01]  /*b540*/  F2FP.BF16.F32.PACK_AB R89, R5, R0 ;  /* 0x000000000559723e */ /* 0x000fe200000010ff */
        /* <DEDUP_REMOVED lines=9> */
[----:B------:R-:W-:-:S02]  /*b5e0*/  IMAD.MOV.U32 R0, RZ, RZ, 0x10 ;  /* 0x00000010ff007424 */ /* 0x000fc400078e00ff */
        /* <DEDUP_REMOVED lines=15> */
[----:B------:R-:W-:Y:S01]  /*b6e0*/  F2FP.BF16.F32.PACK_AB R96, R97, R96 ;  /* 0x000000606160723e */ /* 0x000fe200000010ff */
[----:B------:R-:W-:Y:S01]  /*b6f0*/  FMUL R19, R118, R19 ;  /* 0x0000001376137220 */ /* 0x000fe20000400000 */
[----:B------:R-:W-:-:S02]  /*b700*/  F2FP.BF16.F32.PACK_AB R90, R93, R92 ;  /* 0x0000005c5d5a723e */ /* 0x000fc400000010ff */
[----:B------:R-:W-:Y:S02]  /*b710*/  F2FP.BF16.F32.PACK_AB R91, R7, R4 ;  /* 0x00000004075b723e */ /* 0x000fe400000010ff */
[----:B------:R-:W-:Y:S02]  /*b720*/  F2FP.BF16.F32.PACK_AB R97, R9, R6 ;  /* 0x000000060961723e */ /* 0x000fe400000010ff */
[----:B------:R-:W-:Y:S02]  /*b730*/  F2FP.BF16.F32.PACK_AB R98, R101, R100 ;  /* 0x000000646562723e */ /* 0x000fe400000010ff */
[----:B------:R-:W-:Y:S02]  /*b740*/  F2FP.BF16.F32.PACK_AB R99, R11, R8 ;  /* 0x000000080b63723e */ /* 0x000fe400000010ff */
[----:B------:R-:W-:Y:S01]  /*b750*/  SEL R0, R0, 0xfffffff0, !P0 ;  /* 0xfffffff000007807 */ /* 0x000fe20004000000 */
[----:B------:R-:W-:Y:S06]  /*b760*/  @P1 BRA `(.L_x_68) ;  /* 0x0000000000041947 */ /* 0x000fec0003800000 */
[----:B------:R-:W-:-:S04]  /*b770*/  DEPBAR.LE SB0, 0x1 ;  /* 0x000080400000791a */ /* 0x000fc80000000000 */
.L_x_68:
[----:B------:R-:W-:Y:S05]  /*b780*/  WARPSYNC.ALL ;  /* 0x0000000000007948 */ /* 0x000fea0003800000 */
[----:B------:R-:W-:Y:S01]  /*b790*/  BAR.SYNC.DEFER_BLOCKING 0x1, 0x80 ;  /* 0x0042000000007b1d */ /* 0x000fe20000010000 */
[----:B------:R-:W-:Y:S02]  /*b7a0*/  LEA R0, R0, R3, 0x1 ;  /* 0x0000000300007211 */ /* 0x000fe400078e08ff */
[----:B------:R-:W-:Y:S02]  /*b7b0*/  F2FP.BF16.F32.PACK_AB R104, R105, R104 ;  /* 0x000000686968723e */ /* 0x000fe400000010ff */
[----:B------:R-:W-:Y:S01]  /*b7c0*/  F2FP.BF16.F32.PACK_AB R112, R113, R112 ;  /* 0x000000707170723e */ /* 0x000fe200000010ff */
[----:B------:R-:W-:Y:S01]  /*b7d0*/  BSSY B0, `(.L_x_69) ;  /* 0x000001d000007945 */ /* 0x000fe20003800000 */
[----:B------:R-:W-:-:S02]  /*b7e0*/  F2FP.BF16.F32.PACK_AB R105, R10, R13 ;  /* 0x0000000d0a69723e */ /* 0x000fc400000010ff */
[----:B------:R-:W-:Y:S02]  /*b7f0*/  F2FP.BF16.F32.PACK_AB R106, R109, R108 ;  /* 0x0000006c6d6a723e */ /* 0x000fe400000010ff */
[----:B------:R-:W-:Y:S02]  /*b800*/  F2FP.BF16.F32.PACK_AB R107, R12, R15 ;  /* 0x0000000f0c6b723e */ /* 0x000fe400000010ff */
[----:B------:R-:W-:Y:S02]  /*b810*/  F2FP.BF16.F32.PACK_AB R113, R14, R17 ;  /* 0x000000110e71723e */ /* 0x000fe400000010ff */
[----:B------:R-:W-:Y:S02]  /*b820*/  F2FP.BF16.F32.PACK_AB R114, R117, R116 ;  /* 0x000000747572723e */ /* 0x000fe400000010ff */
[----:B------:R-:W-:Y:S01]  /*b830*/  F2FP.BF16.F32.PACK_AB R115, R16, R19 ;  /* 0x000000131073723e */ /* 0x000fe200000010ff */
[----:B------:R2:W-:Y:S04]  /*b840*/  STSM.16.M88.4 [R3], R88 ;  /* 0x0000005803007844 */ /* 0x0005e80000000200 */
[----:B------:R2:W-:Y:S01]  /*b850*/  STSM.16.M88.4 [R0], R96 ;  /* 0x0000006000007844 */ /* 0x0005e20000000200 */
[----:B------:R-:W-:Y:S01]  /*b860*/  @!PT LDS RZ, [RZ] ;  /* 0x00000000fffff984 */ /* 0x000fe20000000800 */
[----:B------:R-:W-:Y:S01]  /*b870*/  @!PT LDS RZ, [RZ] ;  /* 0x00000000fffff984 */ /* 0x000fe20000000800 */
[----:B------:R-:W-:Y:S01]  /*b880*/  @!PT LDS RZ, [RZ] ;  /* 0x00000000fffff984 */ /* 0x000fe20000000800 */
[----:B------:R-:W-:Y:S01]  /*b890*/  @!PT LDS RZ, [RZ] ;  /* 0x00000000fffff984 */ /* 0x000fe20000000800 */
[----:B------:R3:W-:Y:S06]  /*b8a0*/  MEMBAR.ALL.CTA ;  /* 0x0000000000007992 */ /* 0x0007ec0000008000 */
[----:B---3--:R-:W3:Y:S02]  /*b8b0*/  FENCE.VIEW.ASYNC.S ;  /* 0x00000000000073c6 */ /* 0x008ee40000000000 */
[----:B---3--:R-:W-:Y:S06]  /*b8c0*/  BAR.SYNC.DEFER_BLOCKING 0x1, 0x80 ;  /* 0x0042000000007b1d */ /* 0x008fec0000010000 */
[----:B------:R-:W-:Y:S05]  /*b8d0*/  @P1 BRA `(.L_x_70) ;  /* 0x0000000000301947 */ /* 0x000fea0003800000 */
[----:B------:R-:W3:Y:S01]  /*b8e0*/  S2UR UR10, SR_CTAID.X ;  /* 0x00000000000a79c3 */ /* 0x000ee20000002500 */
[----:B------:R-:W-:Y:S01]  /*b8f0*/  ULDC.64 UR4, c[0x0][0x198] ;  /* 0x0000660000047ab9 */ /* 0x000fe20000000a00 */
[----:B------:R-:W-:Y:S01]  /*b900*/  R2UR UR8, R2 ;  /* 0x00000000020872ca */ /* 0x000fe200000e0000 */
[----:B------:R-:W-:Y:S01]  /*b910*/  UIADD3 UR4, UP0, UR4, 0x670, URZ ;  /* 0x0000067004047890 */ /* 0x000fe2000ff1e03f */
[----:B------:R-:W-:Y:S01]  /*b920*/  UMOV UR9, URZ ;  /* 0x0000003f00097c82 */ /* 0x000fe20008000000 */
[----:B------:R-:W-:Y:S02]  /*b930*/  UMOV UR11, UR36 ;  /* 0x00000024000b7c82 */ /* 0x000fe40008000000 */
[----:B------:R-:W-:Y:S01]  /*b940*/  UIADD3.X UR5, URZ, UR5, URZ, UP0, !UPT ;  /* 0x000000053f057290 */ /* 0x000fe200087fe43f */
[----:B------:R-:W-:Y:S01]  /*b950*/  UMOV UR12, UR37 ;  /* 0x00000025000c7c82 */ /* 0x000fe20008000000 */
[----:B---3--:R-:W-:-:S09]  /*b960*/  USHF.L.U32 UR10, UR10, 0x6, URZ ;  /* 0x000000060a0a7899 */ /* 0x008fd2000800063f */
[----:B------:R3:W-:Y:S01]  /*b970*/  UTMASTG.4D [UR8], [UR4] ;  /* 0x00000008040073b5 */ /* 0x0007e20008018000 */
[----:B------:R0:W-:Y:S01]  /*b980*/  UTMACMDFLUSH ;  /* 0x00000000000079b7 */ /* 0x0001e20000000000 */
[----:B---3--:R-:W-:-:S04]  /*b990*/  DEPBAR.LE SB0, 0x1 ;  /* 0x000080400000791a */ /* 0x008fc80000000000 */
.L_x_70:
[----:B------:R-:W-:Y:S05]  /*b9a0*/  BSYNC B0 ;  /* 0x0000000000007941 */ /* 0x000fea0003800000 */
.L_x_69:
[----:B------:R-:W-:Y:S06]  /*b9b0*/  BAR.SYNC.DEFER_BLOCKING 0x1, 0x80 ;  /* 0x0042000000007b1d */ /* 0x000fec0000010000 */
[----:B------:R-:W-:Y:S01]  /*b9c0*/  BSSY B0, `(.L_x_71) ;  /* 0x0000017000007945 */ /* 0x000fe20003800000 */
[----:B------:R3:W-:Y:S04]  /*b9d0*/  STSM.16.M88.4 [R3+0x1000], R104 ;  /* 0x0010006803007844 */ /* 0x0007e80000000200 */
[----:B------:R3:W-:Y:S01]  /*b9e0*/  STSM.16.M88.4 [R0+0x1000], R112 ;  /* 0x0010007000007844 */ /* 0x0007e20000000200 */
[----:B------:R-:W-:Y:S01]  /*b9f0*/  @!PT LDS RZ, [RZ] ;  /* 0x00000000fffff984 */ /* 0x000fe20000000800 */
[----:B------:R-:W-:Y:S01]  /*ba00*/  @!PT LDS RZ, [RZ] ;  /* 0x00000000fffff984 */ /* 0x000fe20000000800 */
[----:B------:R-:W-:Y:S01]  /*ba10*/  @!PT LDS RZ, [RZ] ;  /* 0x00000000fffff984 */ /* 0x000fe20000000800 */
[----:B------:R-:W-:Y:S01]  /*ba20*/  @!PT LDS RZ, [RZ] ;  /* 0x00000000fffff984 */ /* 0x000fe20000000800 */
[----:B------:R4:W-:Y:S06]  /*ba30*/  MEMBAR.ALL.CTA ;  /* 0x0000000000007992 */ /* 0x0009ec0000008000 */
[----:B----4-:R-:W4:Y:S02]  /*ba40*/  FENCE.VIEW.ASYNC.S ;  /* 0x00000000000073c6 */ /* 0x010f240000000000 */
[----:B----4-:R-:W-:Y:S06]  /*ba50*/  BAR.SYNC.DEFER_BLOCKING 0x1, 0x80 ;  /* 0x0042000000007b1d */ /* 0x010fec0000010000 */
[----:B------:R-:W-:Y:S05]  /*ba60*/  @P1 BRA `(.L_x_72) ;  /* 0x0000000000301947 */ /* 0x000fea0003800000 */
[----:B------:R-:W4:Y:S01]  /*ba70*/  S2UR UR10, SR_CTAID.X ;  /* 0x00000000000a79c3 */ /* 0x000f220000002500 */
[----:B------:R-:W-:Y:S01]  /*ba80*/  R2UR UR8, R2 ;  /* 0x00000000020872ca */ /* 0x000fe200000e0000 */
[----:B------:R-:W-:Y:S01]  /*ba90*/  ULDC.64 UR4, c[0x0][0x198] ;  /* 0x0000660000047ab9 */ /* 0x000fe20000000a00 */
[----:B------:R-:W-:Y:S01]  /*baa0*/  UMOV UR9, 0x20 ;  /* 0x0000002000097882 */ /* 0x000fe20000000000 */
[----:B------:R-:W-:Y:S01]  /*bab0*/  UIADD3 UR4, UP0, UR4, 0x670, URZ ;  /* 0x0000067004047890 */ /* 0x000fe2000ff1e03f */
[----:B------:R-:W-:Y:S01]  /*bac0*/  UMOV UR11, UR36 ;  /* 0x00000024000b7c82 */ /* 0x000fe20008000000 */
[----:B------:R-:W-:Y:S02]  /*bad0*/  UMOV UR12, UR37 ;  /* 0x00000025000c7c82 */ /* 0x000fe40008000000 */
[----:B------:R-:W-:-:S06]  /*bae0*/  UIADD3.X UR5, URZ, UR5, URZ, UP0, !UPT ;  /* 0x000000053f057290 */ /* 0x000fcc00087fe43f */
[----:B------:R-:W-:Y:S02]  /*baf0*/  UIADD3 UR8, UR8, 0x1000, URZ ;  /* 0x0000100008087890 */ /* 0x000fe4000fffe03f */
[----:B----4-:R-:W-:-:S09]  /*bb00*/  USHF.L.U32 UR10, UR10, 0x6, URZ ;  /* 0x000000060a0a7899 */ /* 0x010fd2000800063f */
[----:B------:R4:W-:Y:S02]  /*bb10*/  UTMASTG.4D [UR8], [UR4] ;  /* 0x00000008040073b5 */ /* 0x0009e40008018000 */
[----:B----4-:R0:W-:Y:S02]  /*bb20*/  UTMACMDFLUSH ;  /* 0x00000000000079b7 */ /* 0x0101e40000000000 */
.L_x_72:
[----:B------:R-:W-:Y:S05]  /*bb30*/  BSYNC B0 ;  /* 0x0000000000007941 */ /* 0x000fea0003800000 */
.L_x_71:
[----:B------:R-:W-:-:S04]  /*bb40*/  DEPBAR.LE SB0, 0x0 ;  /* 0x000080000000791a */ /* 0x000fc80000000000 */
[----:B------:R-:W-:Y:S05]  /*bb50*/  EXIT ;  /* 0x000000000000794d */ /* 0x000fea0003800000 */
        .weak           $__internal_0_$__cuda_sm20_rcp_rn_f32_slowpath
        .type           $__internal_0_$__cuda_sm20_rcp_rn_f32_slowpath,@function
        .size           $__internal_0_$__cuda_sm20_rcp_rn_f32_slowpath,(.L_x_78 - $__internal_0_$__cuda_sm20_rcp_rn_f32_slowpath)
$__internal_0_$__cuda_sm20_rcp_rn_f32_slowpath:
[----:B------:R-:W-:Y:S01]  /*bb60*/  IMAD.SHL.U32 R0, R3, 0x2, RZ ;  /* 0x0000000203007824 */ /* 0x000fe200078e00ff */
[----:B------:R-:W-:Y:S04]  /*bb70*/  BSSY B2, `(.L_x_73) ;  /* 0x0000030000027945 */ /* 0x000fe80003800000 */
[----:B------:R-:W-:-:S04]  /*bb80*/  SHF.R.U32.HI R13, RZ, 0x18, R0 ;  /* 0x00000018ff0d7819 */ /* 0x000fc80000011600 */
[----:B------:R-:W-:-:S13]  /*bb90*/  ISETP.NE.U32.AND P0, PT, R13, RZ, PT ;  /* 0x000000ff0d00720c */ /* 0x000fda0003f05070 */
[----:B------:R-:W-:Y:S05]  /*bba0*/  @P0 BRA `(.L_x_74) ;  /* 0x0000000000280947 */ /* 0x000fea0003800000 */
[----:B------:R-:W-:-:S05]  /*bbb0*/  IMAD.SHL.U32 R0, R3, 0x2, RZ ;  /* 0x0000000203007824 */ /* 0x000fca00078e00ff */
[----:B------:R-:W-:-:S13]  /*bbc0*/  ISETP.NE.AND P0, PT, R0, RZ, PT ;  /* 0x000000ff0000720c */ /* 0x000fda0003f05270 */
[----:B------:R-:W-:Y:S01]  /*bbd0*/  @P0 FFMA R5, R3, 1.84467440737095516160e+19, RZ ;  /* 0x5f80000003050823 */ /* 0x000fe200000000ff */
[----:B------:R-:W-:Y:S08]  /*bbe0*/  @!P0 MUFU.RCP R4, R3 ;  /* 0x0000000300048308 */ /* 0x000ff00000001000 */
[----:B------:R-:W1:Y:S02]  /*bbf0*/  @P0 MUFU.RCP R0, R5 ;  /* 0x0000000500000308 */ /* 0x000e640000001000 */
[----:B-1----:R-:W-:-:S04]  /*bc00*/  @P0 FFMA R10, R5, R0, -1 ;  /* 0xbf800000050a0423 */ /* 0x002fc80000000000 */
[----:B------:R-:W-:-:S04]  /*bc10*/  @P0 FADD.FTZ R11, -R10, -RZ ;  /* 0x800000ff0a0b0221 */ /* 0x000fc80000010100 */
[----:B------:R-:W-:-:S04]  /*bc20*/  @P0 FFMA R0, R0, R11, R0 ;  /* 0x0000000b00000223 */ /* 0x000fc80000000000 */
[----:B------:R-:W-:Y:S01]  /*bc30*/  @P0 FFMA R4, R0, 1.84467440737095516160e+19, RZ ;  /* 0x5f80000000040823 */ /* 0x000fe200000000ff */
[----:B------:R-:W-:Y:S06]  /*bc40*/  BRA `(.L_x_75) ;  /* 0x0000000000887947 */ /* 0x000fec0003800000 */
.L_x_74:
[----:B------:R-:W-:-:S04]  /*bc50*/  IADD3 R20, R13, -0xfd, RZ ;  /* 0xffffff030d147810 */ /* 0x000fc80007ffe0ff */
[----:B------:R-:W-:-:S13]  /*bc60*/  ISETP.GT.U32.AND P0, PT, R20, 0x1, PT ;  /* 0x000000011400780c */ /* 0x000fda0003f04070 */
[----:B------:R-:W-:Y:S05]  /*bc70*/  @P0 BRA `(.L_x_76) ;  /* 0x0000000000780947 */ /* 0x000fea0003800000 */
[----:B------:R-:W-:Y:S01]  /*bc80*/  LOP3.LUT R0, R3, 0x7fffff, RZ, 0xc0, !PT ;  /* 0x007fffff03007812 */ /* 0x000fe200078ec0ff */
[----:B------:R-:W-:-:S03]  /*bc90*/  IMAD.MOV.U32 R11, RZ, RZ, 0x3 ;  /* 0x00000003ff0b7424 */ /* 0x000fc600078e00ff */
[----:B------:R-:W-:Y:S02]  /*bca0*/  LOP3.LUT R0, R0, 0x3f800000, RZ, 0xfc, !PT ;  /* 0x3f80000000007812 */ /* 0x000fe400078efcff */
[----:B------:R-:W-:Y:S02]  /*bcb0*/  SHF.L.U32 R11, R11, R20, RZ ;  /* 0x000000140b0b7219 */ /* 0x000fe400000006ff */
[----:B------:R-:W1:Y:S02]  /*bcc0*/  MUFU.RCP R5, R0 ;  /* 0x0000000000057308 */ /* 0x000e640000001000 */
[----:B-1----:R-:W-:-:S04]  /*bcd0*/  FFMA R4, R0, R5, -1 ;  /* 0xbf80000000047423 */ /* 0x002fc80000000005 */
[----:B------:R-:W-:-:S04]  /*bce0*/  FADD.FTZ R4, -R4, -RZ ;  /* 0x800000ff04047221 */ /* 0x000fc80000010100 */
[CCC-:B------:R-:W-:Y:S01]  /*bcf0*/  FFMA.RM R10, R5.reuse, R4.reuse, R5.reuse ;  /* 0x00000004050a7223 */ /* 0x1c0fe20000004005 */
[----:B------:R-:W-:-:S04]  /*bd00*/  FFMA.RP R5, R5, R4, R5 ;  /* 0x0000000405057223 */ /* 0x000fc80000008005 */
[C---:B------:R-:W-:Y:S02]  /*bd10*/  LOP3.LUT R4, R10.reuse, 0x7fffff, RZ, 0xc0, !PT ;  /* 0x007fffff0a047812 */ /* 0x040fe400078ec0ff */
[----:B------:R-:W-:Y:S02]  /*bd20*/  FSETP.NEU.FTZ.AND P0, PT, R10, R5, PT ;  /* 0x000000050a00720b */ /* 0x000fe40003f1d000 */
[----:B------:R-:W-:Y:S02]  /*bd30*/  LOP3.LUT R4, R4, 0x800000, RZ, 0xfc, !PT ;  /* 0x0080000004047812 */ /* 0x000fe400078efcff */
[----:B------:R-:W-:Y:S02]  /*bd40*/  SEL R5, RZ, 0xffffffff, !P0 ;  /* 0xffffffffff057807 */ /* 0x000fe40004000000 */
[----:B------:R-:W-:-:S03]  /*bd50*/  LOP3.LUT R11, R11, R4, RZ, 0xc0, !PT ;  /* 0x000000040b0b7212 */ /* 0x000fc600078ec0ff */
[----:B------:R-:W-:Y:S01]  /*bd60*/  IMAD.MOV R5, RZ, RZ, -R5 ;  /* 0x000000ffff057224 */ /* 0x000fe200078e0a05 */
[----:B------:R-:W-:-:S04]  /*bd70*/  SHF.R.U32.HI R11, RZ, R20, R11 ;  /* 0x00000014ff0b7219 */ /* 0x000fc8000001160b */
[--C-:B------:R-:W-:Y:S01]  /*bd80*/  LOP3.LUT P1, RZ, R5, R20, R4.reuse, 0xf8, !PT ;  /* 0x0000001405ff7212 */ /* 0x100fe2000782f804 */
[----:B------:R-:W-:Y:S01]  /*bd90*/  VIADD R5, R13, 0xffffff04 ;  /* 0xffffff040d057836 */ /* 0x000fe20000000000 */
[C---:B------:R-:W-:Y:S02]  /*bda0*/  LOP3.LUT P0, RZ, R11.reuse, 0x1, RZ, 0xc0, !PT ;  /* 0x000000010bff7812 */ /* 0x040fe4000780c0ff */
[----:B------:R-:W-:Y:S02]  /*bdb0*/  LOP3.LUT P2, RZ, R11, 0x2, RZ, 0xc0, !PT ;  /* 0x000000020bff7812 */ /* 0x000fe4000784c0ff */
[----:B------:R-:W-:Y:S02]  /*bdc0*/  SHF.R.U32.HI R4, RZ, R5, R4 ;  /* 0x00000005ff047219 */ /* 0x000fe40000011604 */
[----:B------:R-:W-:Y:S02]  /*bdd0*/  PLOP3.LUT P0, PT, P0, P1, P2, 0xe0, 0x0 ;  /* 0x000000000000781c */ /* 0x000fe40000703c20 */
[----:B------:R-:W-:-:S02]  /*bde0*/  LOP3.LUT P1, RZ, R3, 0x7fffff, RZ, 0xc0, !PT ;  /* 0x007fffff03ff7812 */ /* 0x000fc4000782c0ff */
[----:B------:R-:W-:-:S04]  /*bdf0*/  SEL R0, RZ, 0x1, !P0 ;  /* 0x00000001ff007807 */ /* 0x000fc80004000000 */
[----:B------:R-:W-:-:S04]  /*be00*/  IADD3 R0, -R0, RZ, RZ ;  /* 0x000000ff00007210 */ /* 0x000fc80007ffe1ff */
[----:B------:R-:W-:-:S13]  /*be10*/  ISETP.GE.AND P0, PT, R0, RZ, PT ;  /* 0x000000ff0000720c */ /* 0x000fda0003f06270 */
[----:B------:R-:W-:-:S05]  /*be20*/  @!P0 IADD3 R4, R4, 0x1, RZ ;  /* 0x0000000104048810 */ /* 0x000fca0007ffe0ff */
[----:B------:R-:W-:-:S05]  /*be30*/  @!P1 IMAD.SHL.U32 R4, R4, 0x2, RZ ;  /* 0x0000000204049824 */ /* 0x000fca00078e00ff */
[----:B------:R-:W-:Y:S01]  /*be40*/  LOP3.LUT R4, R4, 0x80000000, R3, 0xf8, !PT ;  /* 0x8000000004047812 */ /* 0x000fe200078ef803 */
[----:B------:R-:W-:Y:S06]  /*be50*/  BRA `(.L_x_75) ;  /* 0x0000000000047947 */ /* 0x000fec0003800000 */
.L_x_76:
[----:B------:R1:W2:Y:S02]  /*be60*/  MUFU.RCP R4, R3 ;  /* 0x0000000300047308 */ /* 0x0002a40000001000 */
.L_x_75:
[----:B------:R-:W-:Y:S05]  /*be70*/  BSYNC B2 ;  /* 0x0000000000027941 */ /* 0x000fea0003800000 */
.L_x_73:
[----:B--2---:R-:W-:Y:S01]  /*be80*/  MOV R0, R4 ;  /* 0x0000000400007202 */ /* 0x004fe20000000f00 */
[----:B------:R-:W-:Y:S01]  /*be90*/  IMAD.MOV.U32 R4, RZ, RZ, R12 ;  /* 0x000000ffff047224 */ /* 0x000fe200078e000c */
[----:B------:R-:W-:-:S04]  /*bea0*/  MOV R5, 0x0 ;  /* 0x0000000000057802 */ /* 0x000fc80000000f00 */
[----:B-1----:R-:W-:Y:S05]  /*beb0*/  RET.REL.NODEC R4 `(_ZN7cutlass13device_kernelINS_4fmha6kernel13FmhaKernelTmaINS1_10collective15FmhaMainloopTmaINS_10bfloat16_tEfN4cute5tupleIJNS7_1CILi64EEENS9_ILi128EEESA_EEENS4_12CausalFusionEJEEENS4_15FmhaFwdEpilogueIS6_fNS8_IJSA_SA_SB_EEEEEJEEEEEvNT_6ParamsE) ;  /* 0xffffff4004507950 */ /* 0x002fea0003c3ffff */
.L_x_77:
[----:B------:R-:W-:-:S00]  /*bec0*/  BRA `(.L_x_77) ;  /* 0xfffffffc00fc7947 */ /* 0x000fc0000383ffff */
[----:B------:R-:W-:-:S00]  /*bed0*/  NOP ;  /* 0x0000000000007918 */ /* 0x000fc00000000000 */
        /* <DEDUP_REMOVED lines=10> */
.L_x_78:


//--------------------- .nv.global.init           --------------------------
	.section	.nv.global.init,"aw",@progbits
.nv.global.init:
	.type		$str$23,@object
	.size		$str$23,($str$24 - $str$23)
$str$23:
        /*0000*/ 	.byte	0x28, 0x61, 0x64, 0x64, 0x72, 0x65, 0x73, 0x73, 0x20, 0x26, 0x20, 0x6d, 0x61, 0x73, 0x6b, 0x29
        /*0010*/ 	.byte	0x20, 0x3d, 0x3d, 0x20, 0x30, 0x00
	.type		$str$24,@object
	.size		$str$24,(__unnamed_1 - $str$24)
$str$24:
        /*0016*/ 	.byte	0x2f, 0x74, 0x6d, 0x70, 0x2f, 0x63, 0x75, 0x74, 0x6c, 0x61, 0x73, 0x73, 0x5f, 0x73, 0x77, 0x65
        /*0026*/ 	.byte	0x65, 0x70, 0x5f, 0x73, 0x72, 0x63, 0x2f, 0x69, 0x6e, 0x63, 0x6c, 0x75, 0x64, 0x65, 0x2f, 0x63
        /*0036*/ 	.byte	0x75, 0x74, 0x65, 0x2f, 0x70, 0x6f, 0x69, 0x6e, 0x74, 0x65, 0x72, 0x5f, 0x66, 0x6c, 0x61, 0x67
        /*0046*/ 	.byte	0x67, 0x65, 0x64, 0x2e, 0x68, 0x70, 0x70, 0x00
	.type		__unnamed_1,@object
	.size		__unnamed_1,(.L_0 - __unnamed_1)
__unnamed_1:
        /*004e*/ 	.byte	0x61, 0x75, 0x74, 0x6f, 0x20, 0x63, 0x75, 0x74, 0x65, 0x3a, 0x3a, 0x61, 0x73, 0x5f, 0x70, 0x6f
        /* <DEDUP_REMOVED lines=27> */
        /*020e*/ 	.byte	0x32, 0x30, 0x34, 0x38, 0x3e, 0x3e, 0x3e, 0x3e, 0x3e, 0x5d, 0x00
.L_0:


//--------------------- .nv.shared._ZN7cutlass13device_kernelINS_4fmha6kernel13FmhaKernelTmaINS1_10collective15FmhaMainloopTmaINS_10bfloat16_tEfN4cute5tupleIJNS7_1CILi64EEENS9_ILi128EEESA_EEENS4_12CausalFusionEJEEENS4_15FmhaFwdEpilogueIS6_fNS8_IJSA_SA_SB_EEEEEJEEEEEvNT_6ParamsE --------------------------
	.section	.nv.shared._ZN7cutlass13device_kernelINS_4fmha6kernel13FmhaKernelTmaINS1_10collective15FmhaMainloopTmaINS_10bfloat16_tEfN4cute5tupleIJNS7_1CILi64EEENS9_ILi128EEESA_EEENS4_12CausalFusionEJEEENS4_15FmhaFwdEpilogueIS6_fNS8_IJSA_SA_SB_EEEEEJEEEEEvNT_6ParamsE,"aw",@nobits
	.sectionflags	@""
	.align	16
	.zero		1024


//--------------------- .nv.shared.reserved.0     --------------------------
	.section	.nv.shared.reserved.0,"aw",@nobits
	.weak		__nv_reservedSMEM_offset_0_alias
	.size		__nv_reservedSMEM_offset_0_alias, 0, 0
	.other		__nv_reservedSMEM_offset_0_alias,@"STO_CUDA_RESERVED_SHARED STV_DEFAULT"
__nv_reservedSMEM_offset_0_alias:
	.zero		0


//--------------------- .nv.global                --------------------------
	.section	.nv.global,"aw",@nobits
.nv.global:
	.type		_ZN39_INTERNAL_4d90b6ad_4_k_cu_a7403065_28834cute1_E,@object
	.size		_ZN39_INTERNAL_4d90b6ad_4_k_cu_a7403065_28834cute1_E,(_ZN39_INTERNAL_4d90b6ad_4_k_cu_a7403065_28834cuda3std3__45__cpo6cbeginE - _ZN39_INTERNAL_4d90b6ad_4_k_cu_a7403065_28834cute1_E)
_ZN39_INTERNAL_4d90b6ad_4_k_cu_a7403065_28834cute1_E:
	.zero		1
	.type		_ZN39_INTERNAL_4d90b6ad_4_k_cu_a7403065_28834cuda3std3__45__cpo6cbeginE,@object
	.size		_ZN39_INTERNAL_4d90b6ad_4_k_cu_a7403065_28834cuda3std3__45__cpo6cbeginE,(_ZN39_INTERNAL_4d90b6ad_4_k_cu_a7403065_28834cuda3std3__48in_placeE - _ZN39_INTERNAL_4d90b6ad_4_k_cu_a7403065_28834cuda3std3__45__cpo6cbeginE)
_ZN39_INTERNAL_4d90b6ad_4_k_cu_a7403065_28834cuda3std3__45__cpo6cbeginE:
	.zero		1
	.type		_ZN39_INTERNAL_4d90b6ad_4_k_cu_a7403065_28834cuda3std3__48in_placeE,@object
	.size		_ZN39_INTERNAL_4d90b6ad_4_k_cu_a7403065_28834cuda3std3__48in_placeE,(_ZN39_INTERNAL_4d90b6ad_4_k_cu_a7403065_28834cuda3std6ranges3__45__cpo9iter_moveE - _ZN39_INTERNAL_4d90b6ad_4_k_cu_a7403065_28834cuda3std3__48in_placeE)
_ZN39_INTERNAL_4d90b6ad_4_k_cu_a7403065_28834cuda3std3__48in_placeE:
	.zero		1
	.type		_ZN39_INTERNAL_4d90b6ad_4_k_cu_a7403065_28834cuda3std6ranges3__45__cpo9iter_moveE,@object
	.size		_ZN39_INTERNAL_4d90b6ad_4_k_cu_a7403065_28834cuda3std6ranges3__45__cpo9iter_moveE,(_ZN39_INTERNAL_4d90b6ad_4_k_cu_a7403065_28834cuda3std3__45__cpo5beginE - _ZN39_INTERNAL_4d90b6ad_4_k_cu_a7403065_28834cuda3std6ranges3__45__cpo9iter_moveE)
_ZN39_INTERNAL_4d90b6ad_4_k_cu_a7403065_28834cuda3std6ranges3__45__cpo9iter_moveE:
	.zero		1
	.type		_ZN39_INTERNAL_4d90b6ad_4_k_cu_a7403065_28834cuda3std3__45__cpo5beginE,@object
	.size		_ZN39_INTERNAL_4d90b6ad_4_k_cu_a7403065_28834cuda3std3__45__cpo5beginE,(_ZN39_INTERNAL_4d90b6ad_4_k_cu_a7403065_28834cuda3std3__441_GLOBAL__N__4d90b6ad_4_k_cu_a7403065_28836ignoreE - _ZN39_INTERNAL_4d90b6ad_4_k_cu_a7403065_28834cuda3std3__45__cpo5beginE)
_ZN39_INTERNAL_4d90b6ad_4_k_cu_a7403065_28834cuda3std3__45__cpo5beginE:
	.zero		1
	.type		_ZN39_INTERNAL_4d90b6ad_4_k_cu_a7403065_28834cuda3std3__441_GLOBAL__N__4d90b6ad_4_k_cu_a7403065_28836ignoreE,@object
	.size		_ZN39_INTERNAL_4d90b6ad_4_k_cu_a7403065_28834cuda3std3__441_GLOBAL__N__4d90b6ad_4_k_cu_a7403065_28836ignoreE,(_ZN39_INTERNAL_4d90b6ad_4_k_cu_a7403065_28834cute7productE - _ZN39_INTERNAL_4d90b6ad_4_k_cu_a7403065_28834cuda3std3__441_GLOBAL__N__4d90b6ad_4_k_cu_a7403065_28836ignoreE)
_ZN39_INTERNAL_4d90b6ad_4_k_cu_a7403065_28834cuda3std3__441_GLOBAL__N__4d90b6ad_4_k_cu_a7403065_28836ignoreE:
	.zero		1
	.type		_ZN39_INTERNAL_4d90b6ad_4_k_cu_a7403065_28834cute7productE,@object
	.size		_ZN39_INTERNAL_4d90b6ad_4_k_cu_a7403065_28834cute7productE,(_ZN39_INTERNAL_4d90b6ad_4_k_cu_a7403065_28834cuda3std3__45__cpo3endE - _ZN39_INTERNAL_4d90b6ad_4_k_cu_a7403065_28834cute7productE)
_ZN39_INTERNAL_4d90b6ad_4_k_cu_a7403065_28834cute7productE:
	.zero		1
	.type		_ZN39_INTERNAL_4d90b6ad_4_k_cu_a7403065_28834cuda3std3__45__cpo3endE,@object
	.size		_ZN39_INTERNAL_4d90b6ad_4_k_cu_a7403065_28834cuda3std3__45__cpo3endE,(_ZN39_INTERNAL_4d90b6ad_4_k_cu_a7403065_28834cuda3std3__419piecewise_constructE - _ZN39_INTERNAL_4d90b6ad_4_k_cu_a7403065_28834cuda3std3__45__cpo3endE)
_ZN39_INTERNAL_4d90b6ad_4_k_cu_a7403065_28834cuda3std3__45__cpo3endE:
	.zero		1
	.type		_ZN39_INTERNAL_4d90b6ad_4_k_cu_a7403065_28834cuda3std3__419piecewise_constructE,@object
	.size		_ZN39_INTERNAL_4d90b6ad_4_k_cu_a7403065_28834cuda3std3__419piecewise_constructE,(_ZN39_INTERNAL_4d90b6ad_4_k_cu_a7403065_28834cuda3std3__45__cpo4cendE - _ZN39_INTERNAL_4d90b6ad_4_k_cu_a7403065_28834cuda3std3__419piecewise_constructE)
_ZN39_INTERNAL_4d90b6ad_4_k_cu_a7403065_28834cuda3std3__419piecewise_constructE:
	.zero		1
	.type		_ZN39_INTERNAL_4d90b6ad_4_k_cu_a7403065_28834cuda3std3__45__cpo4cendE,@object
	.size		_ZN39_INTERNAL_4d90b6ad_4_k_cu_a7403065_28834cuda3std3__45__cpo4cendE,(_ZN39_INTERNAL_4d90b6ad_4_k_cu_a7403065_28834cuda3std6ranges3__45__cpo4swapE - _ZN39_INTERNAL_4d90b6ad_4_k_cu_a7403065_28834cuda3std3__45__cpo4cendE)
_ZN39_INTERNAL_4d90b6ad_4_k_cu_a7403065_28834cuda3std3__45__cpo4cendE:
	.zero		1
	.type		_ZN39_INTERNAL_4d90b6ad_4_k_cu_a7403065_28834cuda3std6ranges3__45__cpo4swapE,@object
	.size		_ZN39_INTERNAL_4d90b6ad_4_k_cu_a7403065_28834cuda3std6ranges3__45__cpo4swapE,(.L_8 - _ZN39_INTERNAL_4d90b6ad_4_k_cu_a7403065_28834cuda3std6ranges3__45__cpo4swapE)
_ZN39_INTERNAL_4d90b6ad_4_k_cu_a7403065_28834cuda3std6ranges3__45__cpo4swapE:
	.zero		1
.L_8:


//--------------------- .nv.constant0._ZN7cutlass13device_kernelINS_4fmha6kernel13FmhaKernelTmaINS1_10collective15FmhaMainloopTmaINS_10bfloat16_tEfN4cute5tupleIJNS7_1CILi64EEENS9_ILi128EEESA_EEENS4_12CausalFusionEJEEENS4_15FmhaFwdEpilogueIS6_fNS8_IJSA_SA_SB_EEEEEJEEEEEvNT_6ParamsE --------------------------
	.section	.nv.constant0._ZN7cutlass13device_kernelINS_4fmha6kernel13FmhaKernelTmaINS1_10collective15FmhaMainloopTmaINS_10bfloat16_tEfN4cute5tupleIJNS7_1CILi64EEENS9_ILi128EEESA_EEENS4_12CausalFusionEJEEENS4_15FmhaFwdEpilogueIS6_fNS8_IJSA_SA_SB_EEEEEJEEEEEvNT_6ParamsE,"a",@progbits
	.sectionflags	@""
	.align	4
.nv.constant0._ZN7cutlass13device_kernelINS_4fmha6kernel13FmhaKernelTmaINS1_10collective15FmhaMainloopTmaINS_10bfloat16_tEfN4cute5tupleIJNS7_1CILi64EEENS9_ILi128EEESA_EEENS4_12CausalFusionEJEEENS4_15FmhaFwdEpilogueIS6_fNS8_IJSA_SA_SB_EEEEEJEEEEEvNT_6ParamsE:
	.zero		2688


//--------------------- SYMBOLS --------------------------

	.type		.nv.reservedSmem.offset0,@object
	.size		.nv.reservedSmem.offset0,0x4
	.type		__assertfail,@function
